	.target	sm_90a

	.elftype	@"ET_EXEC"


//--------------------- .note.nv.tkinfo           --------------------------
	.section	.note.nv.tkinfo,"",@"SHT_NOTE"
	.sectionflags	@"SHF_NOTE_NV_TKINFO"
	.tkinfo
        /*0018*/ 	.word	0x00000002
        /*0030*/ 	.string	""
        /*0030*/ 	.string	"ptxas"
        /*0030*/ 	.string	"Cuda compilation tools, release 13.0, V13.0.88"
        /*0030*/ 	.string	"Build cuda_13.0.r13.0/compiler.36424714_0"
        /*0030*/ 	.string	"-arch sm_90a -m 64 "



//--------------------- .note.nv.cuinfo           --------------------------
	.section	.note.nv.cuinfo,"",@"SHT_NOTE"
	.sectionflags	@"SHF_NOTE_NV_CUINFO"
        /*0018*/ 	.short	0x0002
        /*001a*/ 	.short	0x005a
        /*001c*/ 	.short	0x0082
	.zero		2


//--------------------- .nv.info                  --------------------------
	.section	.nv.info,"",@"SHT_CUDA_INFO"
	.align	4


	//----- nvinfo : EIATTR_REGCOUNT
	.align		4
        /*0000*/ 	.byte	0x04, 0x2f
        /*0002*/ 	.short	(.L_15 - .L_14)
	.align		4
.L_14:
        /*0004*/ 	.word	index@(_ZN7cutlass13device_kernelINS_4gemm6kernel13GemmUniversalIN4cute5tupleIJiiiiEEENS1_10collective13CollectiveMmaINS1_34MainloopSm90TmaGmmaWarpSpecializedILi7ENS5_IJNS4_1CILi1EEESB_SB_EEENS1_32KernelTmaWarpSpecializedPingpongEEENS5_IJNSA_ILi64EEENSA_ILi128EEENSA_ILi32EEEEEENS_6half_tENS5_IJlSB_lEEESJ_SK_NS4_8TiledMMAINS4_8MMA_AtomIJNS4_4SM904GMMA26MMA_64x128x16_F32F16F16_SSILNSO_5MajorE0ELSQ_0ELNSO_7ScaleInE1ELSR_1EEEEEENS4_6LayoutISC_NS5_IJNSA_ILi0EEESV_SV_EEEEENS5_IJNS4_10UnderscoreESY_SY_EEEEENS4_13SM90_TMA_LOADENS4_14ComposedLayoutINS4_7SwizzleILi2ELi4ELi3EEENS4_18smem_ptr_flag_bitsILi16EEENSU_INS5_IJNSA_ILi8EEESH_EEENS5_IJSH_SB_EEEEEEEvNS4_8identityES11_S1B_vS1C_EENS_8epilogue10collective6detail29Sm90TmaWarpSpecializedAdapterINS1F_15DefaultEpilogueISJ_SK_SK_NS1E_6thread17LinearCombinationISJ_Li1EffLNS1J_9ScaleType4KindE0ELNS_15FloatRoundStyleE2ESJ_EENS1_15EpilogueDefaultEEEEEvvEEEEvNT_6ParamsE)
        /*0008*/ 	.word	0x000000a8


	//----- nvinfo : EIATTR_FRAME_SIZE
	.align		4
.L_15:
        /*000c*/ 	.byte	0x04, 0x11
        /*000e*/ 	.short	(.L_17 - .L_16)
	.align		4
.L_16:
        /*0010*/ 	.word	index@(_ZN7cutlass13device_kernelINS_4gemm6kernel13GemmUniversalIN4cute5tupleIJiiiiEEENS1_10collective13CollectiveMmaINS1_34MainloopSm90TmaGmmaWarpSpecializedILi7ENS5_IJNS4_1CILi1EEESB_SB_EEENS1_32KernelTmaWarpSpecializedPingpongEEENS5_IJNSA_ILi64EEENSA_ILi128EEENSA_ILi32EEEEEENS_6half_tENS5_IJlSB_lEEESJ_SK_NS4_8TiledMMAINS4_8MMA_AtomIJNS4_4SM904GMMA26MMA_64x128x16_F32F16F16_SSILNSO_5MajorE0ELSQ_0ELNSO_7ScaleInE1ELSR_1EEEEEENS4_6LayoutISC_NS5_IJNSA_ILi0EEESV_SV_EEEEENS5_IJNS4_10UnderscoreESY_SY_EEEEENS4_13SM90_TMA_LOADENS4_14ComposedLayoutINS4_7SwizzleILi2ELi4ELi3EEENS4_18smem_ptr_flag_bitsILi16EEENSU_INS5_IJNSA_ILi8EEESH_EEENS5_IJSH_SB_EEEEEEEvNS4_8identityES11_S1B_vS1C_EENS_8epilogue10collective6detail29Sm90TmaWarpSpecializedAdapterINS1F_15DefaultEpilogueISJ_SK_SK_NS1E_6thread17LinearCombinationISJ_Li1EffLNS1J_9ScaleType4KindE0ELNS_15FloatRoundStyleE2ESJ_EENS1_15EpilogueDefaultEEEEEvvEEEEvNT_6ParamsE)
        /*0014*/ 	.word	0x00000008


	//----- nvinfo : EIATTR_MIN_STACK_SIZE
	.align		4
.L_17:
        /*0018*/ 	.byte	0x04, 0x12
        /*001a*/ 	.short	(.L_19 - .L_18)
	.align		4
.L_18:
        /*001c*/ 	.word	index@(_ZN7cutlass13device_kernelINS_4gemm6kernel13GemmUniversalIN4cute5tupleIJiiiiEEENS1_10collective13CollectiveMmaINS1_34MainloopSm90TmaGmmaWarpSpecializedILi7ENS5_IJNS4_1CILi1EEESB_SB_EEENS1_32KernelTmaWarpSpecializedPingpongEEENS5_IJNSA_ILi64EEENSA_ILi128EEENSA_ILi32EEEEEENS_6half_tENS5_IJlSB_lEEESJ_SK_NS4_8TiledMMAINS4_8MMA_AtomIJNS4_4SM904GMMA26MMA_64x128x16_F32F16F16_SSILNSO_5MajorE0ELSQ_0ELNSO_7ScaleInE1ELSR_1EEEEEENS4_6LayoutISC_NS5_IJNSA_ILi0EEESV_SV_EEEEENS5_IJNS4_10UnderscoreESY_SY_EEEEENS4_13SM90_TMA_LOADENS4_14ComposedLayoutINS4_7SwizzleILi2ELi4ELi3EEENS4_18smem_ptr_flag_bitsILi16EEENSU_INS5_IJNSA_ILi8EEESH_EEENS5_IJSH_SB_EEEEEEEvNS4_8identityES11_S1B_vS1C_EENS_8epilogue10collective6detail29Sm90TmaWarpSpecializedAdapterINS1F_15DefaultEpilogueISJ_SK_SK_NS1E_6thread17LinearCombinationISJ_Li1EffLNS1J_9ScaleType4KindE0ELNS_15FloatRoundStyleE2ESJ_EENS1_15EpilogueDefaultEEEEEvvEEEEvNT_6ParamsE)
        /*0020*/ 	.word	0x00000008
.L_19:


//--------------------- .nv.compat                --------------------------
	.section	.nv.compat,"",@"SHT_CUDA_COMPAT_INFO"
	.align	4
        /*0000*/ 	.byte	0x02, 0x09, 0x01, 0x00, 0x02, 0x02, 0x04, 0x00, 0x02, 0x05, 0x05, 0x00, 0x03, 0x07, 0x01, 0x01
        /*0010*/ 	.byte	0x02, 0x03, 0x01, 0x00, 0x02, 0x06, 0x01, 0x00, 0x04, 0x0b, 0x08, 0x00, 0x00, 0x00, 0x00, 0x00
        /*0020*/ 	.byte	0x00, 0x00, 0x00, 0x00


//--------------------- .nv.info._ZN7cutlass13device_kernelINS_4gemm6kernel13GemmUniversalIN4cute5tupleIJiiiiEEENS1_10collective13CollectiveMmaINS1_34MainloopSm90TmaGmmaWarpSpecializedILi7ENS5_IJNS4_1CILi1EEESB_SB_EEENS1_32KernelTmaWarpSpecializedPingpongEEENS5_IJNSA_ILi64EEENSA_ILi128EEENSA_ILi32EEEEEENS_6half_tENS5_IJlSB_lEEESJ_SK_NS4_8TiledMMAINS4_8MMA_AtomIJNS4_4SM904GMMA26MMA_64x128x16_F32F16F16_SSILNSO_5MajorE0ELSQ_0ELNSO_7ScaleInE1ELSR_1EEEEEENS4_6LayoutISC_NS5_IJNSA_ILi0EEESV_SV_EEEEENS5_IJNS4_10UnderscoreESY_SY_EEEEENS4_13SM90_TMA_LOADENS4_14ComposedLayoutINS4_7SwizzleILi2ELi4ELi3EEENS4_18smem_ptr_flag_bitsILi16EEENSU_INS5_IJNSA_ILi8EEESH_EEENS5_IJSH_SB_EEEEEEEvNS4_8identityES11_S1B_vS1C_EENS_8epilogue10collective6detail29Sm90TmaWarpSpecializedAdapterINS1F_15DefaultEpilogueISJ_SK_SK_NS1E_6thread17LinearCombinationISJ_Li1EffLNS1J_9ScaleType4KindE0ELNS_15FloatRoundStyleE2ESJ_EENS1_15EpilogueDefaultEEEEEvvEEEEvNT_6ParamsE --------------------------
	.section	.nv.info._ZN7cutlass13device_kernelINS_4gemm6kernel13GemmUniversalIN4cute5tupleIJiiiiEEENS1_10collective13CollectiveMmaINS1_34MainloopSm90TmaGmmaWarpSpecializedILi7ENS5_IJNS4_1CILi1EEESB_SB_EEENS1_32KernelTmaWarpSpecializedPingpongEEENS5_IJNSA_ILi64EEENSA_ILi128EEENSA_ILi32EEEEEENS_6half_tENS5_IJlSB_lEEESJ_SK_NS4_8TiledMMAINS4_8MMA_AtomIJNS4_4SM904GMMA26MMA_64x128x16_F32F16F16_SSILNSO_5MajorE0ELSQ_0ELNSO_7ScaleInE1ELSR_1EEEEEENS4_6LayoutISC_NS5_IJNSA_ILi0EEESV_SV_EEEEENS5_IJNS4_10UnderscoreESY_SY_EEEEENS4_13SM90_TMA_LOADENS4_14ComposedLayoutINS4_7SwizzleILi2ELi4ELi3EEENS4_18smem_ptr_flag_bitsILi16EEENSU_INS5_IJNSA_ILi8EEESH_EEENS5_IJSH_SB_EEEEEEEvNS4_8identityES11_S1B_vS1C_EENS_8epilogue10collective6detail29Sm90TmaWarpSpecializedAdapterINS1F_15DefaultEpilogueISJ_SK_SK_NS1E_6thread17LinearCombinationISJ_Li1EffLNS1J_9ScaleType4KindE0ELNS_15FloatRoundStyleE2ESJ_EENS1_15EpilogueDefaultEEEEEvvEEEEvNT_6ParamsE,"",@"SHT_CUDA_INFO"
	.sectionflags	@""
	.align	4


	//----- nvinfo : EIATTR_CUDA_API_VERSION
	.align		4
        /*0000*/ 	.byte	0x04, 0x37
        /*0002*/ 	.short	(.L_21 - .L_20)
.L_20:
        /*0004*/ 	.word	0x00000082


	//----- nvinfo : EIATTR_KPARAM_INFO
	.align		4
.L_21:
        /*0008*/ 	.byte	0x04, 0x17
        /*000a*/ 	.short	(.L_23 - .L_22)
.L_22:
        /*000c*/ 	.word	0x00000000
        /*0010*/ 	.short	0x0000
        /*0012*/ 	.short	0x0070
        /*0014*/ 	.byte	0x00, 0xf0, 0x01, 0x10


	//----- nvinfo : EIATTR_SPARSE_MMA_MASK
	.align		4
.L_23:
        /*0018*/ 	.byte	0x03, 0x50
        /*001a*/ 	.short	0x0000


	//----- nvinfo : EIATTR_MAXREG_COUNT
	.align		4
        /*001c*/ 	.byte	0x03, 0x1b
        /*001e*/ 	.short	0x00a8


	//----- nvinfo : EIATTR_NUM_BARRIERS
	.align		4
        /*0020*/ 	.byte	0x02, 0x4c
        /*0022*/ 	.byte	0x01
	.zero		1


	//----- nvinfo : EIATTR_EXTERNS
	.align		4
        /*0024*/ 	.byte	0x04, 0x0f
        /*0026*/ 	.short	(.L_25 - .L_24)


	//   ....[0]....
	.align		4
.L_24:
        /*0028*/ 	.word	index@(__assertfail)


	//----- nvinfo : EIATTR_ANNOTATIONS
	.align		4
.L_25:
        /*002c*/ 	.byte	0x04, 0x55
        /*002e*/ 	.short	(.L_27 - .L_26)


	//   ....[0]....
.L_26:
        /*0030*/ 	.word	0x00000001
        /*0034*/ 	.byte	0x30, 0x0b, 0x00, 0x00, 0x01, 0x00, 0x00, 0x00, 0xb0, 0x5f, 0x00, 0x00, 0x01, 0x00, 0x00, 0x00
        /*0044*/ 	.byte	0xc0, 0x6b, 0x00, 0x00


	//----- nvinfo : EIATTR_MERCURY_ISA_VERSION
	.align		4
.L_27:
        /*0048*/ 	.byte	0x03, 0x5f
        /*004a*/ 	.short	0x0101


	//----- nvinfo : EIATTR_INT_WARP_WIDE_INSTR_OFFSETS
	.align		4
        /*004c*/ 	.byte	0x04, 0x31
        /*004e*/ 	.short	(.L_29 - .L_28)


	//   ....[0]....
.L_28:
        /*0050*/ 	.word	0x00000440


	//   ....[1]....
        /*0054*/ 	.word	0x00000460


	//   ....[2]....
        /*0058*/ 	.word	0x000004e0


	//   ....[3]....
        /*005c*/ 	.word	0x000004f0


	//   ....[4]....
        /*0060*/ 	.word	0x00000500


	//   ....[5]....
        /*0064*/ 	.word	0x00000520


	//   ....[6]....
        /*0068*/ 	.word	0x000005b0


	//   ....[7]....
        /*006c*/ 	.word	0x000005d0


	//----- nvinfo : EIATTR_COOP_GROUP_MASK_REGIDS
	.align		4
.L_29:
        /*0070*/ 	.byte	0x04, 0x29
        /*0072*/ 	.short	(.L_31 - .L_30)


	//   ....[0]....
.L_30:
        /*0074*/ 	.word	0xffffffff


	//   ....[1]....
        /*0078*/ 	.word	0xffffffff


	//   ....[2]....
        /*007c*/ 	.word	0xffffffff


	//   ....[3]....
        /*0080*/ 	.word	0xffffffff


	//   ....[4]....
        /*0084*/ 	.word	0xffffffff


	//   ....[5]....
        /*0088*/ 	.word	0xffffffff


	//----- nvinfo : EIATTR_COOP_GROUP_INSTR_OFFSETS
	.align		4
.L_31:
        /*008c*/ 	.byte	0x04, 0x28
        /*008e*/ 	.short	(.L_33 - .L_32)


	//   ....[0]....
.L_32:
        /*0090*/ 	.word	0x00000070


	//   ....[1]....
        /*0094*/ 	.word	0x00000080


	//   ....[2]....
        /*0098*/ 	.word	0x00000140


	//   ....[3]....
        /*009c*/ 	.word	0x00000330


	//   ....[4]....
        /*00a0*/ 	.word	0x00000370


	//   ....[5]....
        /*00a4*/ 	.word	0x000003c0


	//----- nvinfo : EIATTR_REG_RECONFIG
	.align		4
.L_33:
        /*00a8*/ 	.byte	0x01, 0x54
	.zero		2


	//----- nvinfo : EIATTR_SYSCALL_OFFSETS
	.align		4
        /*00ac*/ 	.byte	0x04, 0x46
        /*00ae*/ 	.short	(.L_35 - .L_34)


	//   ....[0]....
.L_34:
        /*00b0*/ 	.word	0x00001680


	//----- nvinfo : EIATTR_MBARRIER_INSTR_OFFSETS
	.align		4
.L_35:
        /*00b4*/ 	.byte	0x04, 0x39
        /*00b6*/ 	.short	(.L_37 - .L_36)


	//   ....[0]....
.L_36:
        /*00b8*/ 	.word	0x00000240
        /*00bc*/ 	.word	0x000000ff
        /*00c0*/ 	.word	0x00000000
        /*00c4*/ 	.short	0x0100
        /*00c6*/ 	.byte	0x08
	.zero		1


	//   ....[1]....
        /*00c8*/ 	.word	0x00000250
        /*00cc*/ 	.word	0x000000ff
        /*00d0*/ 	.word	0x00000038
        /*00d4*/ 	.short	0x0100
        /*00d6*/ 	.byte	0x08
	.zero		1


	//   ....[2]....
        /*00d8*/ 	.word	0x00000260
        /*00dc*/ 	.word	0x000000ff
        /*00e0*/ 	.word	0x00000008
        /*00e4*/ 	.short	0x0100
        /*00e6*/ 	.byte	0x08
	.zero		1


	//   ....[3]....
        /*00e8*/ 	.word	0x00000270
        /*00ec*/ 	.word	0x000000ff
        /*00f0*/ 	.word	0x00000040
        /*00f4*/ 	.short	0x0100
        /*00f6*/ 	.byte	0x08
	.zero		1


	//   ....[4]....
        /*00f8*/ 	.word	0x00000280
        /*00fc*/ 	.word	0x000000ff
        /*0100*/ 	.word	0x00000010
        /*0104*/ 	.short	0x0100
        /*0106*/ 	.byte	0x08
	.zero		1


	//   ....[5]....
        /*0108*/ 	.word	0x00000290
        /*010c*/ 	.word	0x000000ff
        /*0110*/ 	.word	0x00000048
        /*0114*/ 	.short	0x0100
        /*0116*/ 	.byte	0x08
	.zero		1


	//   ....[6]....
        /*0118*/ 	.word	0x000002a0
        /*011c*/ 	.word	0x000000ff
        /*0120*/ 	.word	0x00000018
        /*0124*/ 	.short	0x0100
        /*0126*/ 	.byte	0x08
	.zero		1


	//   ....[7]....
        /*0128*/ 	.word	0x000002b0
        /*012c*/ 	.word	0x000000ff
        /*0130*/ 	.word	0x00000050
        /*0134*/ 	.short	0x0100
        /*0136*/ 	.byte	0x08
	.zero		1


	//   ....[8]....
        /*0138*/ 	.word	0x000002c0
        /*013c*/ 	.word	0x000000ff
        /*0140*/ 	.word	0x00000020
        /*0144*/ 	.short	0x0100
        /*0146*/ 	.byte	0x08
	.zero		1


	//   ....[9]....
        /*0148*/ 	.word	0x000002d0
        /*014c*/ 	.word	0x000000ff
        /*0150*/ 	.word	0x00000058
        /*0154*/ 	.short	0x0100
        /*0156*/ 	.byte	0x08
	.zero		1


	//   ....[10]....
        /*0158*/ 	.word	0x000002e0
        /*015c*/ 	.word	0x000000ff
        /*0160*/ 	.word	0x00000028
        /*0164*/ 	.short	0x0100
        /*0166*/ 	.byte	0x08
	.zero		1


	//   ....[11]....
        /*0168*/ 	.word	0x000002f0
        /*016c*/ 	.word	0x000000ff
        /*0170*/ 	.word	0x00000060
        /*0174*/ 	.short	0x0100
        /*0176*/ 	.byte	0x08
	.zero		1


	//   ....[12]....
        /*0178*/ 	.word	0x00000300
        /*017c*/ 	.word	0x000000ff
        /*0180*/ 	.word	0x00000030
        /*0184*/ 	.short	0x0100
        /*0186*/ 	.byte	0x08
	.zero		1


	//   ....[13]....
        /*0188*/ 	.word	0x00000310
        /*018c*/ 	.word	0x000000ff
        /*0190*/ 	.word	0x00000068
        /*0194*/ 	.short	0x0100
        /*0196*/ 	.byte	0x08
	.zero		1


	//   ....[14]....
        /*0198*/ 	.word	0x00000610
        /*019c*/ 	.word	0x000000ff
        /*01a0*/ 	.word	0x000000a0
        /*01a4*/ 	.short	0x0100
        /*01a6*/ 	.byte	0x08
	.zero		1


	//   ....[15]....
        /*01a8*/ 	.word	0x00000680
        /*01ac*/ 	.word	0x000000ff
        /*01b0*/ 	.word	0x000000a8
        /*01b4*/ 	.short	0x0100
        /*01b6*/ 	.byte	0x08
	.zero		1


	//   ....[16]....
        /*01b8*/ 	.word	0x000006a0
        /*01bc*/ 	.word	0x000000ff
        /*01c0*/ 	.word	0x00000080
        /*01c4*/ 	.short	0x0100
        /*01c6*/ 	.byte	0x09
	.zero		1


	//   ....[17]....
        /*01c8*/ 	.word	0x000006b0
        /*01cc*/ 	.word	0x000000ff
        /*01d0*/ 	.word	0x00000088
        /*01d4*/ 	.short	0x0100
        /*01d6*/ 	.byte	0x09
	.zero		1


	//   ....[18]....
        /*01d8*/ 	.word	0x000006c0
        /*01dc*/ 	.word	0x000000ff
        /*01e0*/ 	.word	0x00000090
        /*01e4*/ 	.short	0x0100
        /*01e6*/ 	.byte	0x09
	.zero		1


	//   ....[19]....
        /*01e8*/ 	.word	0x000006d0
        /*01ec*/ 	.word	0x000000ff
        /*01f0*/ 	.word	0x00000098
        /*01f4*/ 	.short	0x0100
        /*01f6*/ 	.byte	0x09
	.zero		1


	//   ....[20]....
        /*01f8*/ 	.word	0x00001560
        /*01fc*/ 	.word	0x0000005d
        /*0200*/ 	.word	0x00000000
        /*0204*/ 	.short	0x010a
        /*0206*/ 	.byte	0x2a
	.zero		1


	//   ....[21]....
        /*0208*/ 	.word	0x00001700
        /*020c*/ 	.word	0x00000003
        /*0210*/ 	.word	0x00000000
        /*0214*/ 	.short	0x010a
        /*0216*/ 	.byte	0x3f
	.zero		1


	//   ....[22]....
        /*0218*/ 	.word	0x00001740
        /*021c*/ 	.word	0x00000003
        /*0220*/ 	.word	0x00000000
        /*0224*/ 	.short	0x010a
        /*0226*/ 	.byte	0x3f
	.zero		1


	//   ....[23]....
        /*0228*/ 	.word	0x00001940
        /*022c*/ 	.word	0x000000ff
        /*0230*/ 	.word	0x00000000
        /*0234*/ 	.short	0x010a
        /*0236*/ 	.byte	0x04
	.zero		1


	//   ....[24]....
        /*0238*/ 	.word	0x00001980
        /*023c*/ 	.word	0x000000ff
        /*0240*/ 	.word	0x00000000
        /*0244*/ 	.short	0x010a
        /*0246*/ 	.byte	0x04
	.zero		1


	//   ....[25]....
        /*0248*/ 	.word	0x00001ae0
        /*024c*/ 	.word	0x000000ff
        /*0250*/ 	.word	0x00000000
        /*0254*/ 	.short	0x0101
        /*0256*/ 	.byte	0x04
	.zero		1


	//   ....[26]....
        /*0258*/ 	.word	0x00001bd0
        /*025c*/ 	.word	0x0000005e
        /*0260*/ 	.word	0x00000000
        /*0264*/ 	.short	0x0101
        /*0266*/ 	.byte	0x2f
	.zero		1


	//   ....[27]....
        /*0268*/ 	.word	0x00001cc0
        /*026c*/ 	.word	0x000000ff
        /*0270*/ 	.word	0x00000000
        /*0274*/ 	.short	0x0101
        /*0276*/ 	.byte	0x04
	.zero		1


	//   ....[28]....
        /*0278*/ 	.word	0x00001d70
        /*027c*/ 	.word	0x0000005d
        /*0280*/ 	.word	0x00000010
        /*0284*/ 	.short	0x010a
        /*0286*/ 	.byte	0x2a
	.zero		1


	//   ....[29]....
        /*0288*/ 	.word	0x00005fd0
        /*028c*/ 	.word	0x00000060
        /*0290*/ 	.word	0x00000000
        /*0294*/ 	.short	0x0101
        /*0296*/ 	.byte	0x2f
	.zero		1


	//   ....[30]....
        /*0298*/ 	.word	0x00006930
        /*029c*/ 	.word	0x0000000a
        /*02a0*/ 	.word	0x00000038
        /*02a4*/ 	.short	0x010a
        /*02a6*/ 	.byte	0x3f
	.zero		1


	//   ....[31]....
        /*02a8*/ 	.word	0x00006d20
        /*02ac*/ 	.word	0x00000008
        /*02b0*/ 	.word	0x000000a8
        /*02b4*/ 	.short	0x0101
        /*02b6*/ 	.byte	0x3f
	.zero		1


	//   ....[32]....
        /*02b8*/ 	.word	0x00007470
        /*02bc*/ 	.word	0x00000009
        /*02c0*/ 	.word	0x00000000
        /*02c4*/ 	.short	0x010a
        /*02c6*/ 	.byte	0x3f
	.zero		1


	//   ....[33]....
        /*02c8*/ 	.word	0x000074f0
        /*02cc*/ 	.word	0x00000008
        /*02d0*/ 	.word	0x00000000
        /*02d4*/ 	.short	0x010a
        /*02d6*/ 	.byte	0x3f
	.zero		1


	//   ....[34]....
        /*02d8*/ 	.word	0x00007580
        /*02dc*/ 	.word	0x00000009
        /*02e0*/ 	.word	0x00000000
        /*02e4*/ 	.short	0x010a
        /*02e6*/ 	.byte	0x3f
	.zero		1


	//   ....[35]....
        /*02e8*/ 	.word	0x00007610
        /*02ec*/ 	.word	0x00000008
        /*02f0*/ 	.word	0x00000000
        /*02f4*/ 	.short	0x010a
        /*02f6*/ 	.byte	0x3f
	.zero		1


	//   ....[36]....
        /*02f8*/ 	.word	0x000076a0
        /*02fc*/ 	.word	0x00000009
        /*0300*/ 	.word	0x00000000
        /*0304*/ 	.short	0x010a
        /*0306*/ 	.byte	0x3f
	.zero		1


	//   ....[37]....
        /*0308*/ 	.word	0x00007730
        /*030c*/ 	.word	0x00000006
        /*0310*/ 	.word	0x00000000
        /*0314*/ 	.short	0x010a
        /*0316*/ 	.byte	0x3f
	.zero		1


	//   ....[38]....
        /*0318*/ 	.word	0x000077c0
        /*031c*/ 	.word	0x00000003
        /*0320*/ 	.word	0x00000000
        /*0324*/ 	.short	0x010a
        /*0326*/ 	.byte	0x3f
	.zero		1


	//   ....[39]....
        /*0328*/ 	.word	0x00007820
        /*032c*/ 	.word	0x0000005f
        /*0330*/ 	.word	0x00000000
        /*0334*/ 	.short	0x010a
        /*0336*/ 	.byte	0x3f
	.zero		1


	//   ....[40]....
        /*0338*/ 	.word	0x00007870
        /*033c*/ 	.word	0x00000003
        /*0340*/ 	.word	0x00000000
        /*0344*/ 	.short	0x010a
        /*0346*/ 	.byte	0x3f
	.zero		1


	//   ....[41]....
        /*0348*/ 	.word	0x000078d0
        /*034c*/ 	.word	0x00000004
        /*0350*/ 	.word	0x00000000
        /*0354*/ 	.short	0x010a
        /*0356*/ 	.byte	0x3f
	.zero		1


	//   ....[42]....
        /*0358*/ 	.word	0x00007920
        /*035c*/ 	.word	0x0000005f
        /*0360*/ 	.word	0x00000010
        /*0364*/ 	.short	0x010a
        /*0366*/ 	.byte	0x3f
	.zero		1


	//   ....[43]....
        /*0368*/ 	.word	0x000079f0
        /*036c*/ 	.word	0x0000000a
        /*0370*/ 	.word	0x00000038
        /*0374*/ 	.short	0x010a
        /*0376*/ 	.byte	0x3f
	.zero		1


	//   ....[44]....
        /*0378*/ 	.word	0x00007ac0
        /*037c*/ 	.word	0x00000009
        /*0380*/ 	.word	0x00000000
        /*0384*/ 	.short	0x010a
        /*0386*/ 	.byte	0x3f
	.zero		1


	//   ....[45]....
        /*0388*/ 	.word	0x00007b10
        /*038c*/ 	.word	0x00000008
        /*0390*/ 	.word	0x00000000
        /*0394*/ 	.short	0x010a
        /*0396*/ 	.byte	0x3f
	.zero		1


	//   ....[46]....
        /*0398*/ 	.word	0x00007b60
        /*039c*/ 	.word	0x00000009
        /*03a0*/ 	.word	0x00000000
        /*03a4*/ 	.short	0x010a
        /*03a6*/ 	.byte	0x3f
	.zero		1


	//   ....[47]....
        /*03a8*/ 	.word	0x00007bb0
        /*03ac*/ 	.word	0x00000008
        /*03b0*/ 	.word	0x00000000
        /*03b4*/ 	.short	0x010a
        /*03b6*/ 	.byte	0x3f
	.zero		1


	//   ....[48]....
        /*03b8*/ 	.word	0x00007c00
        /*03bc*/ 	.word	0x00000009
        /*03c0*/ 	.word	0x00000000
        /*03c4*/ 	.short	0x010a
        /*03c6*/ 	.byte	0x3f
	.zero		1


	//   ....[49]....
        /*03c8*/ 	.word	0x00007c50
        /*03cc*/ 	.word	0x00000006
        /*03d0*/ 	.word	0x00000000
        /*03d4*/ 	.short	0x010a
        /*03d6*/ 	.byte	0x3f
	.zero		1


	//----- nvinfo : EIATTR_NUM_MBARRIERS
	.align		4
.L_37:
        /*03d8*/ 	.byte	0x03, 0x38
        /*03da*/ 	.short	0x0014


	//----- nvinfo : EIATTR_EXIT_INSTR_OFFSETS
	.align		4
        /*03dc*/ 	.byte	0x04, 0x1c
        /*03de*/ 	.short	(.L_39 - .L_38)


	//   ....[0]....
.L_38:
        /*03e0*/ 	.word	0x00001200


	//   ....[1]....
        /*03e4*/ 	.word	0x00001260


	//   ....[2]....
        /*03e8*/ 	.word	0x00006660


	//   ....[3]....
        /*03ec*/ 	.word	0x00006690


	//   ....[4]....
        /*03f0*/ 	.word	0x00007810


	//----- nvinfo : EIATTR_MAX_THREADS
	.align		4
.L_39:
        /*03f4*/ 	.byte	0x04, 0x05
        /*03f6*/ 	.short	(.L_41 - .L_40)
.L_40:
        /*03f8*/ 	.word	0x00000180
        /*03fc*/ 	.word	0x00000001
        /*0400*/ 	.word	0x00000001


	//----- nvinfo : EIATTR_CRS_STACK_SIZE
	.align		4
.L_41:
        /*0404*/ 	.byte	0x04, 0x1e
        /*0406*/ 	.short	(.L_43 - .L_42)
.L_42:
        /*0408*/ 	.word	0x00000000


	//----- nvinfo : EIATTR_CBANK_PARAM_SIZE
	.align		4
.L_43:
        /*040c*/ 	.byte	0x03, 0x19
        /*040e*/ 	.short	0x0470


	//----- nvinfo : EIATTR_PARAM_CBANK
	.align		4
        /*0410*/ 	.byte	0x04, 0x0a
        /*0412*/ 	.short	(.L_45 - .L_44)
	.align		4
.L_44:
        /*0414*/ 	.word	index@(.nv.constant0._ZN7cutlass13device_kernelINS_4gemm6kernel13GemmUniversalIN4cute5tupleIJiiiiEEENS1_10collective13CollectiveMmaINS1_34MainloopSm90TmaGmmaWarpSpecializedILi7ENS5_IJNS4_1CILi1EEESB_SB_EEENS1_32KernelTmaWarpSpecializedPingpongEEENS5_IJNSA_ILi64EEENSA_ILi128EEENSA_ILi32EEEEEENS_6half_tENS5_IJlSB_lEEESJ_SK_NS4_8TiledMMAINS4_8MMA_AtomIJNS4_4SM904GMMA26MMA_64x128x16_F32F16F16_SSILNSO_5MajorE0ELSQ_0ELNSO_7ScaleInE1ELSR_1EEEEEENS4_6LayoutISC_NS5_IJNSA_ILi0EEESV_SV_EEEEENS5_IJNS4_10UnderscoreESY_SY_EEEEENS4_13SM90_TMA_LOADENS4_14ComposedLayoutINS4_7SwizzleILi2ELi4ELi3EEENS4_18smem_ptr_flag_bitsILi16EEENSU_INS5_IJNSA_ILi8EEESH_EEENS5_IJSH_SB_EEEEEEEvNS4_8identityES11_S1B_vS1C_EENS_8epilogue10collective6detail29Sm90TmaWarpSpecializedAdapterINS1F_15DefaultEpilogueISJ_SK_SK_NS1E_6thread17LinearCombinationISJ_Li1EffLNS1J_9ScaleType4KindE0ELNS_15FloatRoundStyleE2ESJ_EENS1_15EpilogueDefaultEEEEEvvEEEEvNT_6ParamsE)
        /*0418*/ 	.short	0x0210
        /*041a*/ 	.short	0x0470


	//----- nvinfo : EIATTR_SW_WAR
	.align		4
.L_45:
        /*041c*/ 	.byte	0x04, 0x36
        /*041e*/ 	.short	(.L_47 - .L_46)
.L_46:
        /*0420*/ 	.word	0x00000008
.L_47:


//--------------------- .nv.callgraph             --------------------------
	.section	.nv.callgraph,"",@"SHT_CUDA_CALLGRAPH"
	.align	4
	.sectionentsize	8
	.align		4
        /*0000*/ 	.word	0x00000000
	.align		4
        /*0004*/ 	.word	0xffffffff
	.align		4
        /*0008*/ 	.word	index@(_ZN7cutlass13device_kernelINS_4gemm6kernel13GemmUniversalIN4cute5tupleIJiiiiEEENS1_10collective13CollectiveMmaINS1_34MainloopSm90TmaGmmaWarpSpecializedILi7ENS5_IJNS4_1CILi1EEESB_SB_EEENS1_32KernelTmaWarpSpecializedPingpongEEENS5_IJNSA_ILi64EEENSA_ILi128EEENSA_ILi32EEEEEENS_6half_tENS5_IJlSB_lEEESJ_SK_NS4_8TiledMMAINS4_8MMA_AtomIJNS4_4SM904GMMA26MMA_64x128x16_F32F16F16_SSILNSO_5MajorE0ELSQ_0ELNSO_7ScaleInE1ELSR_1EEEEEENS4_6LayoutISC_NS5_IJNSA_ILi0EEESV_SV_EEEEENS5_IJNS4_10UnderscoreESY_SY_EEEEENS4_13SM90_TMA_LOADENS4_14ComposedLayoutINS4_7SwizzleILi2ELi4ELi3EEENS4_18smem_ptr_flag_bitsILi16EEENSU_INS5_IJNSA_ILi8EEESH_EEENS5_IJSH_SB_EEEEEEEvNS4_8identityES11_S1B_vS1C_EENS_8epilogue10collective6detail29Sm90TmaWarpSpecializedAdapterINS1F_15DefaultEpilogueISJ_SK_SK_NS1E_6thread17LinearCombinationISJ_Li1EffLNS1J_9ScaleType4KindE0ELNS_15FloatRoundStyleE2ESJ_EENS1_15EpilogueDefaultEEEEEvvEEEEvNT_6ParamsE)
	.align		4
        /*000c*/ 	.word	index@(__assertfail)
	.align		4
        /*0010*/ 	.word	0x00000000
	.align		4
        /*0014*/ 	.word	0xfffffffe
	.align		4
        /*0018*/ 	.word	0x00000000
	.align		4
        /*001c*/ 	.word	0xfffffffd
	.align		4
        /*0020*/ 	.word	0x00000000
	.align		4
        /*0024*/ 	.word	0xfffffffc


//--------------------- .nv.constant4             --------------------------
	.section	.nv.constant4,"a",@progbits
	.align	8
	.align		8
.nv.constant4:
        /*0000*/ 	.dword	__assertfail
	.align		8
        /*0008*/ 	.dword	__unnamed_1
	.align		8
        /*0010*/ 	.dword	_ZN40_INTERNAL_ccd35f44_4_k_cu_a9d1eb40_239554cuda3std3__45__cpo5beginE
	.align		8
        /*0018*/ 	.dword	_ZN40_INTERNAL_ccd35f44_4_k_cu_a9d1eb40_239554cuda3std3__45__cpo3endE
	.align		8
        /*0020*/ 	.dword	_ZN40_INTERNAL_ccd35f44_4_k_cu_a9d1eb40_239554cuda3std3__45__cpo6cbeginE
	.align		8
        /*0028*/ 	.dword	_ZN40_INTERNAL_ccd35f44_4_k_cu_a9d1eb40_239554cuda3std3__45__cpo4cendE
	.align		8
        /*0030*/ 	.dword	_ZN40_INTERNAL_ccd35f44_4_k_cu_a9d1eb40_239554cuda3std3__442_GLOBAL__N__ccd35f44_4_k_cu_a9d1eb40_239556ignoreE
	.align		8
        /*0038*/ 	.dword	_ZN40_INTERNAL_ccd35f44_4_k_cu_a9d1eb40_239554cuda3std3__419piecewise_constructE
	.align		8
        /*0040*/ 	.dword	_ZN40_INTERNAL_ccd35f44_4_k_cu_a9d1eb40_239554cuda3std3__48in_placeE
	.align		8
        /*0048*/ 	.dword	_ZN40_INTERNAL_ccd35f44_4_k_cu_a9d1eb40_239554cuda3std6ranges3__45__cpo4swapE
	.align		8
        /*0050*/ 	.dword	_ZN40_INTERNAL_ccd35f44_4_k_cu_a9d1eb40_239554cuda3std6ranges3__45__cpo9iter_moveE
	.align		8
        /*0058*/ 	.dword	_ZN40_INTERNAL_ccd35f44_4_k_cu_a9d1eb40_239554cute7productE
	.align		8
        /*0060*/ 	.dword	_ZN40_INTERNAL_ccd35f44_4_k_cu_a9d1eb40_239554cute1_E
	.align		8
        /*0068*/ 	.dword	$str$22
	.align		8
        /*0070*/ 	.dword	$str$23


//--------------------- .text._ZN7cutlass13device_kernelINS_4gemm6kernel13GemmUniversalIN4cute5tupleIJiiiiEEENS1_10collective13CollectiveMmaINS1_34MainloopSm90TmaGmmaWarpSpecializedILi7ENS5_IJNS4_1CILi1EEESB_SB_EEENS1_32KernelTmaWarpSpecializedPingpongEEENS5_IJNSA_ILi64EEENSA_ILi128EEENSA_ILi32EEEEEENS_6half_tENS5_IJlSB_lEEESJ_SK_NS4_8TiledMMAINS4_8MMA_AtomIJNS4_4SM904GMMA26MMA_64x128x16_F32F16F16_SSILNSO_5MajorE0ELSQ_0ELNSO_7ScaleInE1ELSR_1EEEEEENS4_6LayoutISC_NS5_IJNSA_ILi0EEESV_SV_EEEEENS5_IJNS4_10UnderscoreESY_SY_EEEEENS4_13SM90_TMA_LOADENS4_14ComposedLayoutINS4_7SwizzleILi2ELi4ELi3EEENS4_18smem_ptr_flag_bitsILi16EEENSU_INS5_IJNSA_ILi8EEESH_EEENS5_IJSH_SB_EEEEEEEvNS4_8identityES11_S1B_vS1C_EENS_8epilogue10collective6detail29Sm90TmaWarpSpecializedAdapterINS1F_15DefaultEpilogueISJ_SK_SK_NS1E_6thread17LinearCombinationISJ_Li1EffLNS1J_9ScaleType4KindE0ELNS_15FloatRoundStyleE2ESJ_EENS1_15EpilogueDefaultEEEEEvvEEEEvNT_6ParamsE --------------------------
	.section	.text._ZN7cutlass13device_kernelINS_4gemm6kernel13GemmUniversalIN4cute5tupleIJiiiiEEENS1_10collective13CollectiveMmaINS1_34MainloopSm90TmaGmmaWarpSpecializedILi7ENS5_IJNS4_1CILi1EEESB_SB_EEENS1_32KernelTmaWarpSpecializedPingpongEEENS5_IJNSA_ILi64EEENSA_ILi128EEENSA_ILi32EEEEEENS_6half_tENS5_IJlSB_lEEESJ_SK_NS4_8TiledMMAINS4_8MMA_AtomIJNS4_4SM904GMMA26MMA_64x128x16_F32F16F16_SSILNSO_5MajorE0ELSQ_0ELNSO_7ScaleInE1ELSR_1EEEEEENS4_6LayoutISC_NS5_IJNSA_ILi0EEESV_SV_EEEEENS5_IJNS4_10UnderscoreESY_SY_EEEEENS4_13SM90_TMA_LOADENS4_14ComposedLayoutINS4_7SwizzleILi2ELi4ELi3EEENS4_18smem_ptr_flag_bitsILi16EEENSU_INS5_IJNSA_ILi8EEESH_EEENS5_IJSH_SB_EEEEEEEvNS4_8identityES11_S1B_vS1C_EENS_8epilogue10collective6detail29Sm90TmaWarpSpecializedAdapterINS1F_15DefaultEpilogueISJ_SK_SK_NS1E_6thread17LinearCombinationISJ_Li1EffLNS1J_9ScaleType4KindE0ELNS_15FloatRoundStyleE2ESJ_EENS1_15EpilogueDefaultEEEEEvvEEEEvNT_6ParamsE,"ax",@progbits
	.align	128
.text._ZN7cutlass13device_kernelINS_4gemm6kernel13GemmUniversalIN4cute5tupleIJiiiiEEENS1_10collective13CollectiveMmaINS1_34MainloopSm90TmaGmmaWarpSpecializedILi7ENS5_IJNS4_1CILi1EEESB_SB_EEENS1_32KernelTmaWarpSpecializedPingpongEEENS5_IJNSA_ILi64EEENSA_ILi128EEENSA_ILi32EEEEEENS_6half_tENS5_IJlSB_lEEESJ_SK_NS4_8TiledMMAINS4_8MMA_AtomIJNS4_4SM904GMMA26MMA_64x128x16_F32F16F16_SSILNSO_5MajorE0ELSQ_0ELNSO_7ScaleInE1ELSR_1EEEEEENS4_6LayoutISC_NS5_IJNSA_ILi0EEESV_SV_EEEEENS5_IJNS4_10UnderscoreESY_SY_EEEEENS4_13SM90_TMA_LOADENS4_14ComposedLayoutINS4_7SwizzleILi2ELi4ELi3EEENS4_18smem_ptr_flag_bitsILi16EEENSU_INS5_IJNSA_ILi8EEESH_EEENS5_IJSH_SB_EEEEEEEvNS4_8identityES11_S1B_vS1C_EENS_8epilogue10collective6detail29Sm90TmaWarpSpecializedAdapterINS1F_15DefaultEpilogueISJ_SK_SK_NS1E_6thread17LinearCombinationISJ_Li1EffLNS1J_9ScaleType4KindE0ELNS_15FloatRoundStyleE2ESJ_EENS1_15EpilogueDefaultEEEEEvvEEEEvNT_6ParamsE:
        .type           _ZN7cutlass13device_kernelINS_4gemm6kernel13GemmUniversalIN4cute5tupleIJiiiiEEENS1_10collective13CollectiveMmaINS1_34MainloopSm90TmaGmmaWarpSpecializedILi7ENS5_IJNS4_1CILi1EEESB_SB_EEENS1_32KernelTmaWarpSpecializedPingpongEEENS5_IJNSA_ILi64EEENSA_ILi128EEENSA_ILi32EEEEEENS_6half_tENS5_IJlSB_lEEESJ_SK_NS4_8TiledMMAINS4_8MMA_AtomIJNS4_4SM904GMMA26MMA_64x128x16_F32F16F16_SSILNSO_5MajorE0ELSQ_0ELNSO_7ScaleInE1ELSR_1EEEEEENS4_6LayoutISC_NS5_IJNSA_ILi0EEESV_SV_EEEEENS5_IJNS4_10UnderscoreESY_SY_EEEEENS4_13SM90_TMA_LOADENS4_14ComposedLayoutINS4_7SwizzleILi2ELi4ELi3EEENS4_18smem_ptr_flag_bitsILi16EEENSU_INS5_IJNSA_ILi8EEESH_EEENS5_IJSH_SB_EEEEEEEvNS4_8identityES11_S1B_vS1C_EENS_8epilogue10collective6detail29Sm90TmaWarpSpecializedAdapterINS1F_15DefaultEpilogueISJ_SK_SK_NS1E_6thread17LinearCombinationISJ_Li1EffLNS1J_9ScaleType4KindE0ELNS_15FloatRoundStyleE2ESJ_EENS1_15EpilogueDefaultEEEEEvvEEEEvNT_6ParamsE,@function
        .size           _ZN7cutlass13device_kernelINS_4gemm6kernel13GemmUniversalIN4cute5tupleIJiiiiEEENS1_10collective13CollectiveMmaINS1_34MainloopSm90TmaGmmaWarpSpecializedILi7ENS5_IJNS4_1CILi1EEESB_SB_EEENS1_32KernelTmaWarpSpecializedPingpongEEENS5_IJNSA_ILi64EEENSA_ILi128EEENSA_ILi32EEEEEENS_6half_tENS5_IJlSB_lEEESJ_SK_NS4_8TiledMMAINS4_8MMA_AtomIJNS4_4SM904GMMA26MMA_64x128x16_F32F16F16_SSILNSO_5MajorE0ELSQ_0ELNSO_7ScaleInE1ELSR_1EEEEEENS4_6LayoutISC_NS5_IJNSA_ILi0EEESV_SV_EEEEENS5_IJNS4_10UnderscoreESY_SY_EEEEENS4_13SM90_TMA_LOADENS4_14ComposedLayoutINS4_7SwizzleILi2ELi4ELi3EEENS4_18smem_ptr_flag_bitsILi16EEENSU_INS5_IJNSA_ILi8EEESH_EEENS5_IJSH_SB_EEEEEEEvNS4_8identityES11_S1B_vS1C_EENS_8epilogue10collective6detail29Sm90TmaWarpSpecializedAdapterINS1F_15DefaultEpilogueISJ_SK_SK_NS1E_6thread17LinearCombinationISJ_Li1EffLNS1J_9ScaleType4KindE0ELNS_15FloatRoundStyleE2ESJ_EENS1_15EpilogueDefaultEEEEEvvEEEEvNT_6ParamsE,(.L_x_203 - _ZN7cutlass13device_kernelINS_4gemm6kernel13GemmUniversalIN4cute5tupleIJiiiiEEENS1_10collective13CollectiveMmaINS1_34MainloopSm90TmaGmmaWarpSpecializedILi7ENS5_IJNS4_1CILi1EEESB_SB_EEENS1_32KernelTmaWarpSpecializedPingpongEEENS5_IJNSA_ILi64EEENSA_ILi128EEENSA_ILi32EEEEEENS_6half_tENS5_IJlSB_lEEESJ_SK_NS4_8TiledMMAINS4_8MMA_AtomIJNS4_4SM904GMMA26MMA_64x128x16_F32F16F16_SSILNSO_5MajorE0ELSQ_0ELNSO_7ScaleInE1ELSR_1EEEEEENS4_6LayoutISC_NS5_IJNSA_ILi0EEESV_SV_EEEEENS5_IJNS4_10UnderscoreESY_SY_EEEEENS4_13SM90_TMA_LOADENS4_14ComposedLayoutINS4_7SwizzleILi2ELi4ELi3EEENS4_18smem_ptr_flag_bitsILi16EEENSU_INS5_IJNSA_ILi8EEESH_EEENS5_IJSH_SB_EEEEEEEvNS4_8identityES11_S1B_vS1C_EENS_8epilogue10collective6detail29Sm90TmaWarpSpecializedAdapterINS1F_15DefaultEpilogueISJ_SK_SK_NS1E_6thread17LinearCombinationISJ_Li1EffLNS1J_9ScaleType4KindE0ELNS_15FloatRoundStyleE2ESJ_EENS1_15EpilogueDefaultEEEEEvvEEEEvNT_6ParamsE)
        .other          _ZN7cutlass13device_kernelINS_4gemm6kernel13GemmUniversalIN4cute5tupleIJiiiiEEENS1_10collective13CollectiveMmaINS1_34MainloopSm90TmaGmmaWarpSpecializedILi7ENS5_IJNS4_1CILi1EEESB_SB_EEENS1_32KernelTmaWarpSpecializedPingpongEEENS5_IJNSA_ILi64EEENSA_ILi128EEENSA_ILi32EEEEEENS_6half_tENS5_IJlSB_lEEESJ_SK_NS4_8TiledMMAINS4_8MMA_AtomIJNS4_4SM904GMMA26MMA_64x128x16_F32F16F16_SSILNSO_5MajorE0ELSQ_0ELNSO_7ScaleInE1ELSR_1EEEEEENS4_6LayoutISC_NS5_IJNSA_ILi0EEESV_SV_EEEEENS5_IJNS4_10UnderscoreESY_SY_EEEEENS4_13SM90_TMA_LOADENS4_14ComposedLayoutINS4_7SwizzleILi2ELi4ELi3EEENS4_18smem_ptr_flag_bitsILi16EEENSU_INS5_IJNSA_ILi8EEESH_EEENS5_IJSH_SB_EEEEEEEvNS4_8identityES11_S1B_vS1C_EENS_8epilogue10collective6detail29Sm90TmaWarpSpecializedAdapterINS1F_15DefaultEpilogueISJ_SK_SK_NS1E_6thread17LinearCombinationISJ_Li1EffLNS1J_9ScaleType4KindE0ELNS_15FloatRoundStyleE2ESJ_EENS1_15EpilogueDefaultEEEEEvvEEEEvNT_6ParamsE,@"STO_CUDA_ENTRY STV_DEFAULT"
_ZN7cutlass13device_kernelINS_4gemm6kernel13GemmUniversalIN4cute5tupleIJiiiiEEENS1_10collective13CollectiveMmaINS1_34MainloopSm90TmaGmmaWarpSpecializedILi7ENS5_IJNS4_1CILi1EEESB_SB_EEENS1_32KernelTmaWarpSpecializedPingpongEEENS5_IJNSA_ILi64EEENSA_ILi128EEENSA_ILi32EEEEEENS_6half_tENS5_IJlSB_lEEESJ_SK_NS4_8TiledMMAINS4_8MMA_AtomIJNS4_4SM904GMMA26MMA_64x128x16_F32F16F16_SSILNSO_5MajorE0ELSQ_0ELNSO_7ScaleInE1ELSR_1EEEEEENS4_6LayoutISC_NS5_IJNSA_ILi0EEESV_SV_EEEEENS5_IJNS4_10UnderscoreESY_SY_EEEEENS4_13SM90_TMA_LOADENS4_14ComposedLayoutINS4_7SwizzleILi2ELi4ELi3EEENS4_18smem_ptr_flag_bitsILi16EEENSU_INS5_IJNSA_ILi8EEESH_EEENS5_IJSH_SB_EEEEEEEvNS4_8identityES11_S1B_vS1C_EENS_8epilogue10collective6detail29Sm90TmaWarpSpecializedAdapterINS1F_15DefaultEpilogueISJ_SK_SK_NS1E_6thread17LinearCombinationISJ_Li1EffLNS1J_9ScaleType4KindE0ELNS_15FloatRoundStyleE2ESJ_EENS1_15EpilogueDefaultEEEEEvvEEEEvNT_6ParamsE:
[----:B------:R-:W0:Y:S02]  /*0000*/  LDC R1, c[0x0][0x28] ;  /* 0x00000a00ff017b82 */ /* 0x000e240000000800 */
[----:B0-----:R-:W-:Y:S01]  /*0010*/  VIADD R1, R1, 0xfffffff8 ;  /* 0xfffffff801017836 */ /* 0x001fe20000000000 */
[----:B------:R-:W0:Y:S01]  /*0020*/  S2R R4, SR_TID.X ;  /* 0x0000000000047919 */ /* 0x000e220000002100 */
[----:B------:R-:W-:Y:S01]  /*0030*/  ELECT P0, URZ, PT ;  /* 0x00000000003f782f */ /* 0x000fe20003800000 */
[----:B------:R-:W-:Y:S01]  /*0040*/  BSSY B0, `(.L_x_0) ;  /* 0x000000f000007945 */ /* 0x000fe20003800000 */
[--C-:B0-----:R-:W-:Y:S02]  /*0050*/  SHF.R.U32.HI R0, RZ, 0x5, R4.reuse ;  /* 0x00000005ff007819 */ /* 0x101fe40000011604 */
[----:B------:R-:W-:-:S03]  /*0060*/  SHF.R.U32.HI R5, RZ, 0x7, R4 ;  /* 0x00000007ff057819 */ /* 0x000fc60000011604 */
[----:B------:R-:W0:Y:S04]  /*0070*/  SHFL.IDX PT, R2, R0, RZ, 0x1f ;  /* 0x00001fff00027589 */ /* 0x000e2800000e0000 */
[----:B------:R1:W2:Y:S01]  /*0080*/  SHFL.IDX PT, R8, R5, RZ, 0x1f ;  /* 0x00001fff05087589 */ /* 0x0002a200000e0000 */
[----:B0-----:R-:W-:-:S13]  /*0090*/  ISETP.NE.OR P0, PT, R2, RZ, !P0 ;  /* 0x000000ff0200720c */ /* 0x001fda0004705670 */
[----:B-12---:R-:W-:Y:S05]  /*00a0*/  @P0 BRA `(.L_x_1) ;  /* 0x0000000000200947 */ /* 0x006fea0003800000 */
[----:B------:R-:W-:Y:S02]  /*00b0*/  ULDC.64 UR4, c[0x0][0x198] ;  /* 0x0000660000047ab9 */ /* 0x000fe40000000a00 */
[----:B------:R-:W-:Y:S02]  /*00c0*/  UIADD3 UR6, UP0, UR4, 0xf0, URZ ;  /* 0x000000f004067890 */ /* 0x000fe4000ff1e03f */
[----:B------:R-:W-:Y:S02]  /*00d0*/  UIADD3 UR4, UP1, UR4, 0x1f0, URZ ;  /* 0x000001f004047890 */ /* 0x000fe4000ff3e03f */
[----:B------:R-:W-:Y:S02]  /*00e0*/  UIADD3.X UR7, URZ, UR5, URZ, UP0, !UPT ;  /* 0x000000053f077290 */ /* 0x000fe400087fe43f */
[----:B------:R-:W-:-:S07]  /*00f0*/  UIADD3.X UR5, URZ, UR5, URZ, UP1, !UPT ;  /* 0x000000053f057290 */ /* 0x000fce0008ffe43f */
[----:B------:R0:W-:Y:S02]  /*0100*/  UTMACCTL.PF [UR6] ;  /* 0x00000000060079b9 */ /* 0x0001e40008040000 */
[----:B------:R0:W-:Y:S02]  /*0110*/  UTMACCTL.PF [UR4] ;  /* 0x00000000040079b9 */ /* 0x0001e40008040000 */
[----:B0-----:R-:W-:Y:S01]  /*0120*/  NOP ;  /* 0x0000000000007918 */ /* 0x001fe20000000000 */
.L_x_1:
[----:B------:R-:W-:Y:S05]  /*0130*/  BSYNC B0 ;  /* 0x0000000000007941 */ /* 0x000fea0003800000 */
.L_x_0:
[----:B------:R-:W0:Y:S02]  /*0140*/  SHFL.IDX PT, R3, R0, RZ, 0x1f ;  /* 0x00001fff00037589 */ /* 0x000e2400000e0000 */
[----:B0-----:R-:W-:-:S13]  /*0150*/  ISETP.NE.AND P0, PT, R3, RZ, PT ;  /* 0x000000ff0300720c */ /* 0x001fda0003f05270 */
[----:B------:R-:W-:Y:S05]  /*0160*/  @P0 BRA `(.L_x_2) ;  /* 0x0000000000700947 */ /* 0x000fea0003800000 */
[----:B------:R-:W0:Y:S01]  /*0170*/  S2UR UR8, SR_CgaCtaId ;  /* 0x00000000000879c3 */ /* 0x000e220000008800 */
[----:B------:R-:W-:Y:S01]  /*0180*/  UMOV UR4, 0x400 ;  /* 0x0000040000047882 */ /* 0x000fe20000000000 */
[----:B------:R-:W-:Y:S01]  /*0190*/  UMOV UR5, 0x1 ;  /* 0x0000000100057882 */ /* 0x000fe20000000000 */
[----:B------:R-:W-:Y:S01]  /*01a0*/  UMOV UR6, 0x80 ;  /* 0x0000008000067882 */ /* 0x000fe20000000000 */
[----:B------:R-:W-:Y:S01]  /*01b0*/  ELECT P0, URZ, PT ;  /* 0x00000000003f782f */ /* 0x000fe20003800000 */
[----:B------:R-:W-:-:S04]  /*01c0*/  UIADD3 UR6, -UR6, 0x100000, URZ ;  /* 0x0010000006067890 */ /* 0x000fc8000fffe13f */
[----:B------:R-:W-:Y:S02]  /*01d0*/  USHF.L.U32 UR7, UR6, 0xb, URZ ;  /* 0x0000000b06077899 */ /* 0x000fe4000800063f */
[----:B------:R-:W-:Y:S02]  /*01e0*/  USHF.L.U32 UR6, UR6, 0x1, URZ ;  /* 0x0000000106067899 */ /* 0x000fe4000800063f */
[----:B0-----:R-:W-:Y:S02]  /*01f0*/  ULEA UR8, UR8, UR4, 0x18 ;  /* 0x0000000408087291 */ /* 0x001fe4000f8ec03f */
[----:B------:R-:W-:-:S04]  /*0200*/  UIADD3 UR4, -UR5, 0x100000, URZ ;  /* 0x0010000005047890 */ /* 0x000fc8000fffe13f */
[----:B------:R-:W-:Y:S02]  /*0210*/  USHF.L.U32 UR5, UR4, 0xb, URZ ;  /* 0x0000000b04057899 */ /* 0x000fe4000800063f */
[----:B------:R-:W-:Y:S01]  /*0220*/  USHF.L.U32 UR4, UR4, 0x1, URZ ;  /* 0x0000000104047899 */ /* 0x000fe2000800063f */
[----:B------:R-:W0:Y:S11]  /*0230*/  FENCE.VIEW.ASYNC.S ;  /* 0x00000000000073c6 */ /* 0x000e360000000000 */
[----:B0-----:R0:W1:Y:S01]  /*0240*/  SYNCS.EXCH.64 URZ, [UR8], UR4 ;  /* 0x00000004083f75b2 */ /* 0x0010620008000100 */
[----:B------:R0:W2:Y:S01]  /*0250*/  SYNCS.EXCH.64 URZ, [UR8+0x38], UR6 ;  /* 0x00003806083f75b2 */ /* 0x0000a20008000100 */
[----:B------:R0:W3:Y:S01]  /*0260*/  SYNCS.EXCH.64 URZ, [UR8+0x8], UR4 ;  /* 0x00000804083f75b2 */ /* 0x0000e20008000100 */
[----:B------:R0:W4:Y:S01]  /*0270*/  SYNCS.EXCH.64 URZ, [UR8+0x40], UR6 ;  /* 0x00004006083f75b2 */ /* 0x0001220008000100 */
[----:B------:R0:W0:Y:S01]  /*0280*/  SYNCS.EXCH.64 URZ, [UR8+0x10], UR4 ;  /* 0x00001004083f75b2 */ /* 0x0000220008000100 */
        /* <DEDUP_REMOVED lines=9> */
[----:B------:R-:W-:Y:S01]  /*0320*/  NOP ;  /* 0x0000000000007918 */ /* 0x000fe20000000000 */
.L_x_2:
[----:B------:R-:W5:Y:S01]  /*0330*/  SHFL.IDX PT, R6, R0, RZ, 0x1f ;  /* 0x00001fff00067589 */ /* 0x000f6200000e0000 */
[----:B------:R-:W-:Y:S01]  /*0340*/  ELECT P0, URZ, PT ;  /* 0x00000000003f782f */ /* 0x000fe20003800000 */
[----:B------:R-:W-:Y:S01]  /*0350*/  NOP ;  /* 0x0000000000007918 */ /* 0x000fe20000000000 */
[----:B------:R-:W-:Y:S01]  /*0360*/  ELECT P1, URZ, PT ;  /* 0x00000000003f782f */ /* 0x000fe20003820000 */
[----:B------:R-:W1:Y:S01]  /*0370*/  SHFL.IDX PT, R3, R0, RZ, 0x1f ;  /* 0x00001fff00037589 */ /* 0x000e6200000e0000 */
[----:B0-----:R-:W-:Y:S01]  /*0380*/  UMOV UR4, 0x20 ;  /* 0x0000002000047882 */ /* 0x001fe20000000000 */
[----:B------:R-:W-:Y:S01]  /*0390*/  UMOV UR11, 0x80 ;  /* 0x00000080000b7882 */ /* 0x000fe20000000000 */
[----:B------:R-:W-:Y:S01]  /*03a0*/  NOP ;  /* 0x0000000000007918 */ /* 0x000fe20000000000 */
[C---:B------:R-:W-:Y:S01]  /*03b0*/  VIADD R33, R8.reuse, 0xffffffff ;  /* 0xffffffff08217836 */ /* 0x040fe20000000000 */
[----:B------:R-:W0:Y:S01]  /*03c0*/  SHFL.IDX PT, R5, R5, RZ, 0x1f ;  /* 0x00001fff05057589 */ /* 0x000e2200000e0000 */
[----:B------:R-:W-:Y:S01]  /*03d0*/  ULDC.64 UR36, c[0x0][0x208] ;  /* 0x0000820000247ab9 */ /* 0x000fe20000000a00 */
[----:B------:R-:W-:-:S02]  /*03e0*/  ISETP.NE.AND P2, PT, R8, RZ, PT ;  /* 0x000000ff0800720c */ /* 0x000fc40003f45270 */
[----:B------:R-:W-:Y:S02]  /*03f0*/  ISETP.GE.U32.AND P3, PT, R33, 0x2, PT ;  /* 0x000000022100780c */ /* 0x000fe40003f66070 */
[----:B-----5:R-:W-:Y:S02]  /*0400*/  ISETP.NE.OR P0, PT, R6, RZ, !P0 ;  /* 0x000000ff0600720c */ /* 0x020fe40004705670 */
[----:B-1----:R-:W-:Y:S02]  /*0410*/  ISETP.NE.OR P1, PT, R3, RZ, !P1 ;  /* 0x000000ff0300720c */ /* 0x002fe40004f25670 */
[----:B------:R-:W-:-:S04]  /*0420*/  SHF.R.S32.HI R3, RZ, 0x1f, R2 ;  /* 0x0000001fff037819 */ /* 0x000fc80000011402 */
[----:B------:R-:W-:-:S05]  /*0430*/  LEA.HI R3, R3, R2, RZ, 0x2 ;  /* 0x0000000203037211 */ /* 0x000fca00078f10ff */
[----:B------:R-:W-:Y:S01]  /*0440*/  VOTEU.ALL UP0, P0 ;  /* 0x00000000003f7886 */ /* 0x000fe20000000000 */
[----:B------:R-:W-:Y:S01]  /*0450*/  LOP3.LUT R3, R3, 0xfffffffc, RZ, 0xc0, !PT ;  /* 0xfffffffc03037812 */ /* 0x000fe200078ec0ff */
[----:B------:R-:W-:-:S03]  /*0460*/  VOTEU.ALL UP1, P1 ;  /* 0x00000000003f7886 */ /* 0x000fc60000820000 */
[----:B------:R-:W1:Y:S01]  /*0470*/  @!UP0 S2UR UR7, SR_CgaCtaId ;  /* 0x00000000000789c3 */ /* 0x000e620000008800 */
[----:B------:R-:W-:Y:S01]  /*0480*/  @!UP0 UMOV UR6, 0x400 ;  /* 0x0000040000068882 */ /* 0x000fe20000000000 */
[----:B------:R-:W-:-:S04]  /*0490*/  @!UP0 UIADD3 UR4, -UR4, 0x100000, URZ ;  /* 0x0010000004048890 */ /* 0x000fc8000fffe13f */
[----:B------:R-:W-:Y:S02]  /*04a0*/  @!UP0 USHF.L.U32 UR5, UR4, 0xb, URZ ;  /* 0x0000000b04058899 */ /* 0x000fe4000800063f */
[----:B------:R-:W-:Y:S01]  /*04b0*/  @!UP0 USHF.L.U32 UR4, UR4, 0x1, URZ ;  /* 0x0000000104048899 */ /* 0x000fe2000800063f */
[----:B------:R-:W-:Y:S01]  /*04c0*/  IMAD.IADD R0, R2, 0x1, -R3 ;  /* 0x0000000102007824 */ /* 0x000fe200078e0a03 */
[----:B------:R-:W-:Y:S01]  /*04d0*/  @!UP1 UMOV UR9, 0x400 ;  /* 0x0000040000099882 */ /* 0x000fe20000000000 */
[----:B------:R-:W-:Y:S01]  /*04e0*/  VOTEU.ALL UP2, P1 ;  /* 0x00000000003f7886 */ /* 0x000fe20000840000 */
[----:B------:R-:W-:Y:S01]  /*04f0*/  VOTEU.ALL UP3, P1 ;  /* 0x00000000003f7886 */ /* 0x000fe20000860000 */
[----:B------:R-:W-:Y:S01]  /*0500*/  VOTEU.ALL UP4, P1 ;  /* 0x00000000003f7886 */ /* 0x000fe20000880000 */
[----:B------:R-:W5:Y:S01]  /*0510*/  @!UP1 S2UR UR10, SR_CgaCtaId ;  /* 0x00000000000a99c3 */ /* 0x000f620000008800 */
[----:B------:R-:W-:Y:S01]  /*0520*/  VOTEU.ALL UP5, P1 ;  /* 0x00000000003f7886 */ /* 0x000fe200008a0000 */
[----:B------:R-:W-:-:S04]  /*0530*/  SHF.R.S32.HI R3, RZ, 0x1f, R4 ;  /* 0x0000001fff037819 */ /* 0x000fc80000011404 */
[----:B------:R-:W-:-:S04]  /*0540*/  LEA.HI R3, R3, R4, RZ, 0x7 ;  /* 0x0000000403037211 */ /* 0x000fc800078f38ff */
[----:B------:R-:W-:-:S05]  /*0550*/  LOP3.LUT R3, R3, 0xffffff80, RZ, 0xc0, !PT ;  /* 0xffffff8003037812 */ /* 0x000fca00078ec0ff */
[----:B------:R-:W-:Y:S01]  /*0560*/  IMAD.IADD R3, R4, 0x1, -R3 ;  /* 0x0000000104037824 */ /* 0x000fe200078e0a03 */
[----:B-1----:R-:W-:Y:S02]  /*0570*/  @!UP0 ULEA UR8, UR7, UR6, 0x18 ;  /* 0x0000000607088291 */ /* 0x002fe4000f8ec03f */
[----:B------:R-:W-:-:S04]  /*0580*/  @!UP1 UIADD3 UR6, -UR11, 0x100000, URZ ;  /* 0x001000000b069890 */ /* 0x000fc8000fffe13f */
[----:B------:R-:W-:Y:S02]  /*0590*/  @!UP1 USHF.L.U32 UR7, UR6, 0xb, URZ ;  /* 0x0000000b06079899 */ /* 0x000fe4000800063f */
[----:B------:R-:W-:Y:S01]  /*05a0*/  @!UP1 USHF.L.U32 UR6, UR6, 0x1, URZ ;  /* 0x0000000106069899 */ /* 0x000fe2000800063f */
[----:B------:R-:W-:Y:S01]  /*05b0*/  VOTEU.ALL UP0, P0 ;  /* 0x00000000003f7886 */ /* 0x000fe20000000000 */
[----:B-----5:R-:W-:Y:S01]  /*05c0*/  @!UP1 ULEA UR9, UR10, UR9, 0x18 ;  /* 0x000000090a099291 */ /* 0x020fe2000f8ec03f */
[----:B------:R-:W-:Y:S02]  /*05d0*/  VOTEU.ALL UP1, P0 ;  /* 0x00000000003f7886 */ /* 0x000fe40000020000 */
[----:B------:R-:W-:Y:S01]  /*05e0*/  ULDC.64 UR10, c[0x0][0x598] ;  /* 0x00016600000a7ab9 */ /* 0x000fe20000000a00 */
[----:B------:R-:W-:Y:S01]  /*05f0*/  ISETP.NE.AND P0, PT, R0, 0x3, PT ;  /* 0x000000030000780c */ /* 0x000fe20003f05270 */
[----:B------:R-:W1:Y:S02]  /*0600*/  FENCE.VIEW.ASYNC.S ;  /* 0x00000000000073c6 */ /* 0x000e640000000000 */
[----:B-1----:R1:W2:Y:S01]  /*0610*/  @!UP0 SYNCS.EXCH.64 URZ, [UR8+0xa0], UR4 ;  /* 0x0000a004083f85b2 */ /* 0x0022a20008000100 */
[----:B------:R-:W-:-:S02]  /*0620*/  ISETP.NE.U32.AND P1, PT, RZ, UR10, PT ;  /* 0x0000000aff007c0c */ /* 0x000fc4000bf25070 */
[----:B------:R-:W-:Y:S02]  /*0630*/  ISETP.EQ.OR P0, PT, R0, RZ, !P0 ;  /* 0x000000ff0000720c */ /* 0x000fe40004702670 */
[----:B------:R-:W-:Y:S02]  /*0640*/  ISETP.NE.AND.EX P1, PT, RZ, UR11, PT, P1 ;  /* 0x0000000bff007c0c */ /* 0x000fe4000bf25310 */
[----:B------:R-:W-:-:S04]  /*0650*/  ISETP.EQ.AND P0, PT, R8, RZ, P0 ;  /* 0x000000ff0800720c */ /* 0x000fc80000702270 */
[----:B------:R-:W-:-:S04]  /*0660*/  SEL R16, RZ, 0x1, !P0 ;  /* 0x00000001ff107807 */ /* 0x000fc80004000000 */
[----:B------:R-:W-:Y:S01]  /*0670*/  SEL R16, R16, 0x2, P3 ;  /* 0x0000000210107807 */ /* 0x000fe20001800000 */
[----:B------:R1:W2:Y:S01]  /*0680*/  @!UP1 SYNCS.EXCH.64 URZ, [UR8+0xa8], UR4 ;  /* 0x0000a804083f95b2 */ /* 0x0002a20008000100 */
[----:B------:R-:W-:Y:S01]  /*0690*/  NOP ;  /* 0x0000000000007918 */ /* 0x000fe20000000000 */
[----:B------:R1:W2:Y:S01]  /*06a0*/  @!UP2 SYNCS.EXCH.64 URZ, [UR9+0x80], UR6 ;  /* 0x00008006093fa5b2 */ /* 0x0002a20008000100 */
[----:B------:R1:W2:Y:S01]  /*06b0*/  @!UP3 SYNCS.EXCH.64 URZ, [UR9+0x88], UR6 ;  /* 0x00008806093fb5b2 */ /* 0x0002a20008000100 */
[----:B------:R1:W2:Y:S01]  /*06c0*/  @!UP4 SYNCS.EXCH.64 URZ, [UR9+0x90], UR6 ;  /* 0x00009006093fc5b2 */ /* 0x0002a20008000100 */
[----:B------:R1:W2:Y:S01]  /*06d0*/  @!UP5 SYNCS.EXCH.64 URZ, [UR9+0x98], UR6 ;  /* 0x00009806093fd5b2 */ /* 0x0002a20008000100 */
[----:B------:R-:W-:Y:S01]  /*06e0*/  NOP ;  /* 0x0000000000007918 */ /* 0x000fe20000000000 */
[----:B--234-:R-:W-:Y:S06]  /*06f0*/  BAR.SYNC.DEFER_BLOCKING 0x0 ;  /* 0x0000000000007b1d */ /* 0x01cfec0000010000 */
[----:B01----:R-:W-:Y:S05]  /*0700*/  @!P1 BRA `(.L_x_3) ;  /* 0x00000000001c9947 */ /* 0x003fea0003800000 */
[----:B------:R-:W0:Y:S02]  /*0710*/  LDC.64 R6, c[0x0][0x598] ;  /* 0x00016600ff067b82 */ /* 0x000e240000000a00 */
[----:B0-----:R-:W2:Y:S02]  /*0720*/  LDG.E.64 R6, desc[UR36][R6.64] ;  /* 0x0000002406067981 */ /* 0x001ea4000c1e1b00 */
[----:B--2---:R-:W-:-:S04]  /*0730*/  ISETP.NE.U32.AND P0, PT, R6, RZ, PT ;  /* 0x000000ff0600720c */ /* 0x004fc80003f05070 */
[----:B------:R-:W-:-:S13]  /*0740*/  ISETP.NE.AND.EX P0, PT, R7, RZ, PT, P0 ;  /* 0x000000ff0700720c */ /* 0x000fda0003f05300 */
[----:B------:R-:W-:Y:S05]  /*0750*/  @!P0 BRA `(.L_x_3) ;  /* 0x0000000000088947 */ /* 0x000fea0003800000 */
[----:B------:R1:W5:Y:S01]  /*0760*/  LD.E R88, desc[UR36][R6.64] ;  /* 0x0000002406587980 */ /* 0x000362000c101900 */
[----:B------:R-:W-:Y:S05]  /*0770*/  BRA `(.L_x_4) ;  /* 0x0000000000247947 */ /* 0x000fea0003800000 */
.L_x_3:
[----:B------:R-:W-:Y:S02]  /*0780*/  ULDC.64 UR4, c[0x0][0x588] ;  /* 0x0001620000047ab9 */ /* 0x000fe40000000a00 */
[----:B------:R-:W-:-:S04]  /*0790*/  ISETP.NE.U32.AND P0, PT, RZ, UR4, PT ;  /* 0x00000004ff007c0c */ /* 0x000fc8000bf05070 */
[----:B------:R-:W-:-:S13]  /*07a0*/  ISETP.NE.AND.EX P0, PT, RZ, UR5, PT, P0 ;  /* 0x00000005ff007c0c */ /* 0x000fda000bf05300 */
[----:B------:R-:W-:Y:S05]  /*07b0*/  @!P0 BRA `(.L_x_5) ;  /* 0x00000000000c8947 */ /* 0x000fea0003800000 */
[----:B------:R-:W0:Y:S02]  /*07c0*/  LDC.64 R88, c[0x0][0x588] ;  /* 0x00016200ff587b82 */ /* 0x000e240000000a00 */
[----:B0-----:R0:W5:Y:S01]  /*07d0*/  LDG.E R88, desc[UR36][R88.64] ;  /* 0x0000002458587981 */ /* 0x001162000c1e1900 */
[----:B------:R-:W-:Y:S05]  /*07e0*/  BRA `(.L_x_4) ;  /* 0x0000000000087947 */ /* 0x000fea0003800000 */
.L_x_5:
[----:B------:R-:W-:Y:S02]  /*07f0*/  ULDC UR4, c[0x0][0x580] ;  /* 0x0001600000047ab9 */ /* 0x000fe40000000800 */
[----:B------:R-:W-:-:S07]  /*0800*/  IMAD.U32 R88, RZ, RZ, UR4 ;  /* 0x00000004ff587e24 */ /* 0x000fce000f8e00ff */
.L_x_4:
[----:B------:R-:W-:Y:S02]  /*0810*/  ULDC.64 UR4, c[0x0][0x5a0] ;  /* 0x0001680000047ab9 */ /* 0x000fe40000000a00 */
[----:B------:R-:W-:-:S04]  /*0820*/  ISETP.NE.U32.AND P0, PT, RZ, UR4, PT ;  /* 0x00000004ff007c0c */ /* 0x000fc8000bf05070 */
[----:B------:R-:W-:-:S13]  /*0830*/  ISETP.NE.AND.EX P0, PT, RZ, UR5, PT, P0 ;  /* 0x00000005ff007c0c */ /* 0x000fda000bf05300 */
[----:B------:R-:W-:Y:S05]  /*0840*/  @!P0 BRA `(.L_x_6) ;  /* 0x00000000001c8947 */ /* 0x000fea0003800000 */
[----:B-1----:R-:W1:Y:S02]  /*0850*/  LDC.64 R6, c[0x0][0x5a0] ;  /* 0x00016800ff067b82 */ /* 0x002e640000000a00 */
[----:B-1----:R-:W2:Y:S02]  /*0860*/  LDG.E.64 R6, desc[UR36][R6.64] ;  /* 0x0000002406067981 */ /* 0x002ea4000c1e1b00 */
[----:B--2---:R-:W-:-:S04]  /*0870*/  ISETP.NE.U32.AND P0, PT, R6, RZ, PT ;  /* 0x000000ff0600720c */ /* 0x004fc80003f05070 */
[----:B------:R-:W-:-:S13]  /*0880*/  ISETP.NE.AND.EX P0, PT, R7, RZ, PT, P0 ;  /* 0x000000ff0700720c */ /* 0x000fda0003f05300 */
[----:B------:R-:W-:Y:S05]  /*0890*/  @!P0 BRA `(.L_x_6) ;  /* 0x0000000000088947 */ /* 0x000fea0003800000 */
[----:B0-----:R2:W5:Y:S01]  /*08a0*/  LD.E R89, desc[UR36][R6.64] ;  /* 0x0000002406597980 */ /* 0x001562000c101900 */
[----:B------:R-:W-:Y:S05]  /*08b0*/  BRA `(.L_x_7) ;  /* 0x0000000000247947 */ /* 0x000fea0003800000 */
.L_x_6:
[----:B------:R-:W-:Y:S02]  /*08c0*/  ULDC.64 UR4, c[0x0][0x590] ;  /* 0x0001640000047ab9 */ /* 0x000fe40000000a00 */
[----:B------:R-:W-:-:S04]  /*08d0*/  ISETP.NE.U32.AND P0, PT, RZ, UR4, PT ;  /* 0x00000004ff007c0c */ /* 0x000fc8000bf05070 */
[----:B------:R-:W-:-:S13]  /*08e0*/  ISETP.NE.AND.EX P0, PT, RZ, UR5, PT, P0 ;  /* 0x00000005ff007c0c */ /* 0x000fda000bf05300 */
[----:B------:R-:W-:Y:S05]  /*08f0*/  @!P0 BRA `(.L_x_8) ;  /* 0x00000000000c8947 */ /* 0x000fea0003800000 */
[----:B-1----:R-:W0:Y:S02]  /*0900*/  LDC.64 R6, c[0x0][0x590] ;  /* 0x00016400ff067b82 */ /* 0x002e240000000a00 */
[----:B0-----:R0:W5:Y:S01]  /*0910*/  LDG.E R89, desc[UR36][R6.64] ;  /* 0x0000002406597981 */ /* 0x001162000c1e1900 */
[----:B------:R-:W-:Y:S05]  /*0920*/  BRA `(.L_x_7) ;  /* 0x0000000000087947 */ /* 0x000fea0003800000 */
.L_x_8:
[----:B------:R-:W-:Y:S02]  /*0930*/  ULDC UR4, c[0x0][0x584] ;  /* 0x0001610000047ab9 */ /* 0x000fe40000000800 */
[----:B0-----:R-:W-:-:S07]  /*0940*/  IMAD.U32 R89, RZ, RZ, UR4 ;  /* 0x00000004ff597e24 */ /* 0x001fce000f8e00ff */
.L_x_7:
[----:B------:R-:W3:Y:S01]  /*0950*/  LDC R2, c[0x0][0x65c] ;  /* 0x00019700ff027b82 */ /* 0x000ee20000000800 */
[----:B------:R-:W4:Y:S01]  /*0960*/  S2R R14, SR_CTAID.Y ;  /* 0x00000000000e7919 */ /* 0x000f220000002600 */
[----:B------:R-:W-:Y:S01]  /*0970*/  ULDC UR6, c[0x0][0x28c] ;  /* 0x0000a30000067ab9 */ /* 0x000fe20000000800 */
[----:B------:R-:W-:Y:S01]  /*0980*/  ISETP.NE.AND P0, PT, R8, 0x2, PT ;  /* 0x000000020800780c */ /* 0x000fe20003f05270 */
[----:B------:R-:W-:Y:S01]  /*0990*/  UIADD3 UR6, UR6, 0x1f, URZ ;  /* 0x0000001f06067890 */ /* 0x000fe2000fffe03f */
[----:B012---:R-:W0:Y:S01]  /*09a0*/  S2R R6, SR_CTAID.X ;  /* 0x0000000000067919 */ /* 0x007e220000002500 */
[----:B------:R-:W-:Y:S01]  /*09b0*/  IMAD.MOV.U32 R7, RZ, RZ, RZ ;  /* 0x000000ffff077224 */ /* 0x000fe200078e00ff */
[----:B------:R-:W-:Y:S01]  /*09c0*/  UMOV UR38, URZ ;  /* 0x0000003f00267c82 */ /* 0x000fe20008000000 */
[----:B------:R-:W-:Y:S01]  /*09d0*/  USHF.R.S32.HI UR7, URZ, 0x1f, UR6 ;  /* 0x0000001f3f077899 */ /* 0x000fe20008011406 */
[----:B------:R-:W-:Y:S01]  /*09e0*/  UMOV UR39, URZ ;  /* 0x0000003f00277c82 */ /* 0x000fe20008000000 */
[----:B------:R-:W-:-:S02]  /*09f0*/  ULDC.64 UR8, c[0x0][0x650] ;  /* 0x0001940000087ab9 */ /* 0x000fc40000000a00 */
[----:B------:R-:W-:-:S04]  /*0a00*/  ULEA.HI UR7, UR7, UR6, URZ, 0x5 ;  /* 0x0000000607077291 */ /* 0x000fc8000f8f283f */
[----:B------:R-:W-:Y:S01]  /*0a10*/  USHF.R.S32.HI UR40, URZ, 0x5, UR7 ;  /* 0x000000053f287899 */ /* 0x000fe20008011407 */
[----:B---3--:R-:W-:-:S13]  /*0a20*/  ISETP.NE.AND P1, PT, R2, 0x1, PT ;  /* 0x000000010200780c */ /* 0x008fda0003f25270 */
[----:B------:R-:W0:Y:S01]  /*0a30*/  @P1 LDC R19, c[0x0][0x10] ;  /* 0x00000400ff131b82 */ /* 0x000e220000000800 */
[----:B----4-:R-:W-:Y:S02]  /*0a40*/  @P1 IMAD.MOV.U32 R8, RZ, RZ, R14 ;  /* 0x000000ffff081224 */ /* 0x010fe400078e000e */
[----:B------:R-:W-:Y:S02]  /*0a50*/  @P1 IMAD.MOV.U32 R9, RZ, RZ, RZ ;  /* 0x000000ffff091224 */ /* 0x000fe400078e00ff */
[----:B------:R-:W-:-:S03]  /*0a60*/  @P1 IMAD.MOV.U32 R17, RZ, RZ, RZ ;  /* 0x000000ffff111224 */ /* 0x000fc600078e00ff */
[----:B------:R-:W1:Y:S01]  /*0a70*/  @!P1 LDC R11, c[0x0][0xc] ;  /* 0x00000300ff0b9b82 */ /* 0x000e620000000800 */
[----:B------:R-:W-:Y:S01]  /*0a80*/  ULDC UR4, c[0x0][0xc] ;  /* 0x0000030000047ab9 */ /* 0x000fe20000000800 */
[----:B------:R-:W-:Y:S02]  /*0a90*/  ULDC UR5, c[0x0][0x10] ;  /* 0x0000040000057ab9 */ /* 0x000fe40000000800 */
[----:B------:R-:W-:-:S04]  /*0aa0*/  UIMAD.WIDE.U32 UR4, UR4, UR5, URZ ;  /* 0x00000005040472a5 */ /* 0x000fc8000f8e003f */
[----:B------:R-:W2:Y:S01]  /*0ab0*/  LDC R2, c[0x0][0x14] ;  /* 0x00000500ff027b82 */ /* 0x000ea20000000800 */
[----:B0-----:R-:W-:-:S04]  /*0ac0*/  @P1 IMAD.WIDE.U32 R18, R6, R19, R8 ;  /* 0x0000001306121225 */ /* 0x001fc800078e0008 */
[----:B------:R-:W-:Y:S02]  /*0ad0*/  @P1 IMAD.IADD R17, R19, 0x1, R17 ;  /* 0x0000000113111824 */ /* 0x000fe400078e0211 */
[----:B-1----:R-:W-:-:S04]  /*0ae0*/  @!P1 IMAD.WIDE.U32 R8, R11, R14, R6 ;  /* 0x0000000e0b089225 */ /* 0x002fc800078e0006 */
[----:B------:R-:W-:Y:S02]  /*0af0*/  @!P1 IMAD.MOV.U32 R18, RZ, RZ, R8 ;  /* 0x000000ffff129224 */ /* 0x000fe400078e0008 */
[----:B------:R-:W-:Y:S02]  /*0b00*/  @!P1 IMAD.MOV.U32 R17, RZ, RZ, R9 ;  /* 0x000000ffff119224 */ /* 0x000fe400078e0009 */
[----:B--2---:R-:W-:-:S04]  /*0b10*/  IMAD.WIDE.U32 R12, R2, UR4, RZ ;  /* 0x00000004020c7c25 */ /* 0x004fc8000f8e00ff */
[----:B------:R-:W-:Y:S01]  /*0b20*/  IMAD R23, R2, UR5, RZ ;  /* 0x0000000502177c24 */ /* 0x000fe2000f8e02ff */
[----:B------:R0:W-:Y:S03]  /*0b30*/  STL.64 [R1], R12 ;  /* 0x0000000c01007387 */ /* 0x0001e60000100a00 */
[----:B------:R-:W-:Y:S01]  /*0b40*/  IMAD.IADD R23, R13, 0x1, R23 ;  /* 0x000000010d177824 */ /* 0x000fe200078e0217 */
[----:B------:R-:W-:Y:S06]  /*0b50*/  @P0 BRA `(.L_x_9) ;  /* 0x0000000000280947 */ /* 0x000fec0003800000 */
[----:B------:R-:W-:Y:S01]  /*0b60*/  UIMAD.WIDE.U32 UR4, UR40, 0x24924925, URZ ;  /* 0x24924925280478a5 */ /* 0x000fe2000f8e003f */
[----:B------:R-:W-:Y:S01]  /*0b70*/  IADD3 R18, P0, R18, R12, RZ ;  /* 0x0000000c12127210 */ /* 0x000fe20007f1e0ff */
[----:B------:R-:W-:Y:S02]  /*0b80*/  UISETP.GE.U32.AND UP0, UPT, UR40, 0x7, UPT ;  /* 0x000000072800788c */ /* 0x000fe4000bf06070 */
[----:B------:R-:W-:Y:S02]  /*0b90*/  UIADD3 UR4, -UR5, UR40, URZ ;  /* 0x0000002805047290 */ /* 0x000fe4000fffe13f */
[----:B------:R-:W-:Y:S01]  /*0ba0*/  IMAD.X R17, R23, 0x1, R17, P0 ;  /* 0x0000000117117824 */ /* 0x000fe200000e0611 */
[----:B------:R-:W-:Y:S01]  /*0bb0*/  UMOV UR39, URZ ;  /* 0x0000003f00277c82 */ /* 0x000fe20008000000 */
[----:B------:R-:W-:-:S04]  /*0bc0*/  ULEA.HI UR4, UR4, UR5, URZ, 0x1f ;  /* 0x0000000504047291 */ /* 0x000fc8000f8ff83f */
[----:B------:R-:W-:-:S04]  /*0bd0*/  USHF.R.U32.HI UR4, URZ, 0x2, UR4 ;  /* 0x000000023f047899 */ /* 0x000fc80008011604 */
[----:B------:R-:W-:Y:S02]  /*0be0*/  @UP0 ULOP3.LUT UR39, UR4, 0x1, URZ, 0xc0, !UPT ;  /* 0x0000000104270892 */ /* 0x000fe4000f8ec03f */
[----:B------:R-:W-:-:S12]  /*0bf0*/  UIMAD UR38, UR4, -0x7, UR40 ;  /* 0xfffffff9042678a4 */ /* 0x000fd8000f8e0228 */
.L_x_9:
[----:B------:R-:W-:Y:S01]  /*0c00*/  ISETP.GE.U32.AND P0, PT, R18, UR8, PT ;  /* 0x0000000812007c0c */ /* 0x000fe2000bf06070 */
[----:B------:R-:W-:Y:S01]  /*0c10*/  IMAD.MOV.U32 R19, RZ, RZ, -0x1 ;  /* 0xffffffffff137424 */ /* 0x000fe200078e00ff */
[----:B------:R-:W-:Y:S01]  /*0c20*/  PRMT R8, RZ, 0x7610, R8 ;  /* 0x00007610ff087816 */ /* 0x000fe20000000008 */
[----:B------:R-:W-:Y:S01]  /*0c30*/  IMAD.MOV.U32 R22, RZ, RZ, -0x1 ;  /* 0xffffffffff167424 */ /* 0x000fe200078e00ff */
[----:B------:R-:W-:Y:S01]  /*0c40*/  ISETP.GE.U32.AND.EX P0, PT, R17, UR9, PT, P0 ;  /* 0x0000000911007c0c */ /* 0x000fe2000bf06100 */
[----:B------:R-:W-:-:S12]  /*0c50*/  IMAD.MOV.U32 R2, RZ, RZ, -0x1 ;  /* 0xffffffffff027424 */ /* 0x000fd800078e00ff */
[----:B------:R-:W-:Y:S05]  /*0c60*/  @P0 BRA `(.L_x_10) ;  /* 0x00000004005c0947 */ /* 0x000fea0003800000 */
[----:B------:R-:W1:Y:S01]  /*0c70*/  LDC.64 R20, c[0x0][0x628] ;  /* 0x00018a00ff147b82 */ /* 0x000e620000000a00 */
[----:B------:R-:W-:Y:S02]  /*0c80*/  IMAD.MOV.U32 R8, RZ, RZ, R18 ;  /* 0x000000ffff087224 */ /* 0x000fe400078e0012 */
[----:B------:R-:W-:-:S05]  /*0c90*/  IMAD.MOV.U32 R9, RZ, RZ, R17 ;  /* 0x000000ffff097224 */ /* 0x000fca00078e0011 */
[----:B------:R-:W2:Y:S08]  /*0ca0*/  LDC R2, c[0x0][0x630] ;  /* 0x00018c00ff027b82 */ /* 0x000eb00000000800 */
[----:B------:R-:W3:Y:S01]  /*0cb0*/  LDC.64 R24, c[0x0][0x620] ;  /* 0x00018800ff187b82 */ /* 0x000ee20000000a00 */
[----:B-1----:R-:W-:-:S04]  /*0cc0*/  ISETP.NE.U32.AND P0, PT, R20, RZ, PT ;  /* 0x000000ff1400720c */ /* 0x002fc80003f05070 */
[----:B------:R-:W-:-:S13]  /*0cd0*/  ISETP.NE.AND.EX P0, PT, R21, RZ, PT, P0 ;  /* 0x000000ff1500720c */ /* 0x000fda0003f05300 */
[----:B--23--:R-:W-:Y:S05]  /*0ce0*/  @!P0 BRA `(.L_x_11) ;  /* 0x0000000000288947 */ /* 0x00cfea0003800000 */
[----:B0-----:R-:W0:Y:S02]  /*0cf0*/  LDC R13, c[0x0][0x634] ;  /* 0x00018d00ff0d7b82 */ /* 0x001e240000000800 */
[----:B0-----:R-:W-:-:S05]  /*0d00*/  IADD3 R13, P0, R18, R13, RZ ;  /* 0x0000000d120d7210 */ /* 0x001fca0007f1e0ff */
[----:B------:R-:W-:-:S04]  /*0d10*/  IMAD.X R15, RZ, RZ, R17, P0 ;  /* 0x000000ffff0f7224 */ /* 0x000fc800000e0611 */
[----:B------:R-:W-:-:S04]  /*0d20*/  IMAD.WIDE.U32 R8, R15, R20, RZ ;  /* 0x000000140f087225 */ /* 0x000fc800078e00ff */
[----:B------:R-:W-:-:S04]  /*0d30*/  IMAD.WIDE.U32 R10, P0, R13, R21, R8 ;  /* 0x000000150d0a7225 */ /* 0x000fc80007800008 */
[----:B------:R-:W-:-:S04]  /*0d40*/  IMAD.WIDE.U32 R8, R13, R20, RZ ;  /* 0x000000140d087225 */ /* 0x000fc800078e00ff */
[----:B------:R-:W-:Y:S01]  /*0d50*/  IMAD.X R13, RZ, RZ, RZ, P0 ;  /* 0x000000ffff0d7224 */ /* 0x000fe200000e06ff */
[----:B------:R-:W-:Y:S01]  /*0d60*/  IADD3 RZ, P0, R9, R10, RZ ;  /* 0x0000000a09ff7210 */ /* 0x000fe20007f1e0ff */
[----:B------:R-:W-:-:S04]  /*0d70*/  IMAD.MOV.U32 R12, RZ, RZ, R11 ;  /* 0x000000ffff0c7224 */ /* 0x000fc800078e000b */
[----:B------:R-:W-:-:S08]  /*0d80*/  IMAD.WIDE.U32.X R8, R15, R21, R12, P0 ;  /* 0x000000150f087225 */ /* 0x000fd000000e040c */
.L_x_11:
[-CC-:B------:R-:W-:Y:S01]  /*0d90*/  SHF.R.U64 R31, R8, R2.reuse, R9.reuse ;  /* 0x00000002081f7219 */ /* 0x180fe20000001209 */
[----:B0-----:R-:W0:Y:S01]  /*0da0*/  LDC R12, c[0x0][0x618] ;  /* 0x00018600ff0c7b82 */ /* 0x001e220000000800 */
[----:B------:R-:W-:Y:S01]  /*0db0*/  SHF.R.U32.HI R7, RZ, R2, R9 ;  /* 0x00000002ff077219 */ /* 0x000fe20000011609 */
[----:B------:R-:W-:Y:S01]  /*0dc0*/  ULDC UR4, c[0x0][0x150] ;  /* 0x0000540000047ab9 */ /* 0x000fe20000000800 */
[----:B------:R-:W-:Y:S01]  /*0dd0*/  IADD3 R11, P0, RZ, -R31, RZ ;  /* 0x8000001fff0b7210 */ /* 0x000fe20007f1e0ff */
[----:B------:R-:W-:Y:S01]  /*0de0*/  IMAD.MOV.U32 R19, RZ, RZ, R17 ;  /* 0x000000ffff137224 */ /* 0x000fe200078e0011 */
[----:B------:R-:W-:-:S03]  /*0df0*/  I2FP.F32.U32 R2, R6 ;  /* 0x0000000600027245 */ /* 0x000fc60000201000 */
[----:B------:R-:W1:Y:S01]  /*0e00*/  LDC.64 R26, c[0x0][0x640] ;  /* 0x00019000ff1a7b82 */ /* 0x000e620000000a00 */
[----:B------:R-:W-:Y:S02]  /*0e10*/  IMAD.X R13, RZ, RZ, ~R7, P0 ;  /* 0x000000ffff0d7224 */ /* 0x000fe400000e0e07 */
[----:B------:R-:W-:Y:S01]  /*0e20*/  FMUL R2, R2, UR4 ;  /* 0x0000000402027c20 */ /* 0x000fe20008400000 */
[----:B------:R-:W-:Y:S01]  /*0e30*/  IMAD.WIDE.U32 R8, R11, R24, R18 ;  /* 0x000000180b087225 */ /* 0x000fe200078e0012 */
[----:B------:R-:W-:-:S03]  /*0e40*/  ULDC UR4, c[0x0][0x154] ;  /* 0x0000550000047ab9 */ /* 0x000fc60000000800 */
[----:B------:R-:W-:Y:S01]  /*0e50*/  IMAD R10, R13, R24, RZ ;  /* 0x000000180d0a7224 */ /* 0x000fe200078e02ff */
[----:B------:R-:W2:Y:S01]  /*0e60*/  LDC R7, c[0x0][0x144] ;  /* 0x00005100ff077b82 */ /* 0x000ea20000000800 */
[----:B------:R-:W3:Y:S02]  /*0e70*/  F2I.U32.TRUNC.NTZ R2, R2 ;  /* 0x0000000200027305 */ /* 0x000ee4000020f000 */
[----:B------:R-:W-:-:S04]  /*0e80*/  IMAD R11, R11, R25, R10 ;  /* 0x000000190b0b7224 */ /* 0x000fc800078e020a */
[----:B------:R-:W-:Y:S01]  /*0e90*/  IMAD.IADD R9, R9, 0x1, R11 ;  /* 0x0000000109097824 */ /* 0x000fe200078e020b */
[----:B------:R-:W4:Y:S01]  /*0ea0*/  LDC R22, c[0x0][0x608] ;  /* 0x00018200ff167b82 */ /* 0x000f220000000800 */
[----:B------:R-:W-:-:S03]  /*0eb0*/  IMAD.MOV.U32 R11, RZ, RZ, -0x1 ;  /* 0xffffffffff0b7424 */ /* 0x000fc600078e00ff */
[--C-:B0-----:R-:W-:Y:S02]  /*0ec0*/  SHF.R.U64 R20, R8, R12, R9.reuse ;  /* 0x0000000c08147219 */ /* 0x101fe40000001209 */
[----:B------:R-:W-:Y:S02]  /*0ed0*/  I2FP.F32.U32 R8, R14 ;  /* 0x0000000e00087245 */ /* 0x000fe40000201000 */
[----:B------:R-:W0:Y:S01]  /*0ee0*/  LDC R24, c[0x0][0x658] ;  /* 0x00019600ff187b82 */ /* 0x000e220000000800 */
[----:B-1----:R-:W-:Y:S01]  /*0ef0*/  ISETP.NE.U32.AND P0, PT, R26, RZ, PT ;  /* 0x000000ff1a00720c */ /* 0x002fe20003f05070 */
[----:B---3--:R-:W-:Y:S02]  /*0f00*/  IMAD.MOV R10, RZ, RZ, -R2 ;  /* 0x000000ffff0a7224 */ /* 0x008fe400078e0a02 */
[----:B------:R-:W-:Y:S01]  /*0f10*/  FMUL R8, R8, UR4 ;  /* 0x0000000408087c20 */ /* 0x000fe20008400000 */
[----:B------:R-:W-:Y:S02]  /*0f20*/  SHF.R.U32.HI R9, RZ, R12, R9 ;  /* 0x0000000cff097219 */ /* 0x000fe40000011609 */
[----:B------:R-:W-:Y:S01]  /*0f30*/  ISETP.NE.AND.EX P0, PT, R27, RZ, PT, P0 ;  /* 0x000000ff1b00720c */ /* 0x000fe20003f05300 */
[----:B------:R1:W3:Y:S01]  /*0f40*/  F2I.U32.TRUNC.NTZ R15, R8 ;  /* 0x00000008000f7305 */ /* 0x0002e2000020f000 */
[----:B------:R-:W1:Y:S01]  /*0f50*/  LDC R19, c[0x0][0x148] ;  /* 0x00005200ff137b82 */ /* 0x000e620000000800 */
[----:B--2---:R-:W-:-:S07]  /*0f60*/  IMAD R2, R7, R10, R6 ;  /* 0x0000000a07027224 */ /* 0x004fce00078e0206 */
[----:B------:R-:W2:Y:S01]  /*0f70*/  LDC R25, c[0x0][0x600] ;  /* 0x00018000ff197b82 */ /* 0x000ea20000000800 */
[-CC-:B----4-:R-:W-:Y:S02]  /*0f80*/  SHF.R.U64 R32, R20, R22.reuse, R9.reuse ;  /* 0x0000001614207219 */ /* 0x190fe40000001209 */
[----:B------:R-:W-:Y:S01]  /*0f90*/  SHF.R.U32.HI R7, RZ, R22, R9 ;  /* 0x00000016ff077219 */ /* 0x000fe20000011609 */
[----:B------:R-:W-:-:S04]  /*0fa0*/  IMAD.MOV.U32 R9, RZ, RZ, 0x1 ;  /* 0x00000001ff097424 */ /* 0x000fc800078e00ff */
[----:B------:R-:W4:Y:S01]  /*0fb0*/  LDC R28, c[0x0][0x648] ;  /* 0x00019200ff1c7b82 */ /* 0x000f220000000800 */
[-C--:B0-----:R-:W-:Y:S02]  /*0fc0*/  SHF.L.U32 R6, R11, R24.reuse, RZ ;  /* 0x000000180b067219 */ /* 0x081fe400000006ff */
[--C-:B------:R-:W-:Y:S02]  /*0fd0*/  SHF.R.U64 R22, R32, R24, R7.reuse ;  /* 0x0000001820167219 */ /* 0x100fe40000001207 */
[----:B------:R-:W-:Y:S02]  /*0fe0*/  LOP3.LUT R13, RZ, R6, RZ, 0x33, !PT ;  /* 0x00000006ff0d7212 */ /* 0x000fe400078e33ff */
[-C--:B------:R-:W-:Y:S01]  /*0ff0*/  SHF.R.U32.HI R7, RZ, R24.reuse, R7 ;  /* 0x00000018ff077219 */ /* 0x080fe20000011607 */
[----:B------:R-:W0:Y:S01]  /*1000*/  LDC R29, c[0x0][0x638] ;  /* 0x00018e00ff1d7b82 */ /* 0x000e220000000800 */
[----:B------:R-:W-:Y:S01]  /*1010*/  SHF.L.U32 R12, R9, R24, RZ ;  /* 0x00000018090c7219 */ /* 0x000fe200000006ff */
[----:B------:R-:W-:-:S06]  /*1020*/  IMAD.MOV.U32 R6, RZ, RZ, R22 ;  /* 0x000000ffff067224 */ /* 0x000fcc00078e0016 */
[----:B------:R-:W0:Y:S01]  /*1030*/  LDC R30, c[0x0][0x610] ;  /* 0x00018400ff1e7b82 */ /* 0x000e220000000800 */
[----:B-1-3--:R-:W-:Y:S05]  /*1040*/  @!P0 BRA `(.L_x_12) ;  /* 0x0000000000288947 */ /* 0x00afea0003800000 */
[----:B------:R-:W1:Y:S02]  /*1050*/  LDC R11, c[0x0][0x64c] ;  /* 0x00019300ff0b7b82 */ /* 0x000e640000000800 */
[----:B-1----:R-:W-:-:S05]  /*1060*/  IADD3 R11, P0, R22, R11, RZ ;  /* 0x0000000b160b7210 */ /* 0x002fca0007f1e0ff */
        /* <DEDUP_REMOVED lines=8> */
.L_x_12:
[----:B----4-:R-:W-:Y:S01]  /*10f0*/  SHF.R.U64 R6, R6, R28, R7 ;  /* 0x0000001c06067219 */ /* 0x010fe20000001207 */
[----:B--2---:R-:W-:Y:S01]  /*1100*/  VIADD R7, R25, 0xffffffff ;  /* 0xffffffff19077836 */ /* 0x004fe20000000000 */
[----:B------:R-:W-:Y:S01]  /*1110*/  LOP3.LUT R13, R32, R13, RZ, 0xc0, !PT ;  /* 0x0000000d200d7212 */ /* 0x000fe200078ec0ff */
[----:B------:R-:W-:Y:S02]  /*1120*/  IMAD.MOV R15, RZ, RZ, -R15 ;  /* 0x000000ffff0f7224 */ /* 0x000fe400078e0a0f */
[----:B------:R-:W-:Y:S01]  /*1130*/  IMAD.MOV R8, RZ, RZ, -R6 ;  /* 0x000000ffff087224 */ /* 0x000fe200078e0a06 */
[----:B------:R-:W-:Y:S01]  /*1140*/  LOP3.LUT R7, R20, R7, RZ, 0xc0, !PT ;  /* 0x0000000714077212 */ /* 0x000fe200078ec0ff */
[----:B------:R-:W-:Y:S02]  /*1150*/  IMAD R13, R12, R6, R13 ;  /* 0x000000060c0d7224 */ /* 0x000fe400078e020d */
[----:B------:R-:W-:Y:S02]  /*1160*/  @P1 IMAD R2, R19, R15, R14 ;  /* 0x0000000f13021224 */ /* 0x000fe400078e020e */
[----:B0-----:R-:W-:-:S02]  /*1170*/  IMAD R6, R8, R29, R22 ;  /* 0x0000001d08067224 */ /* 0x001fc400078e0216 */
[----:B------:R-:W-:Y:S02]  /*1180*/  IMAD R2, R13, R30, R2 ;  /* 0x0000001e0d027224 */ /* 0x000fe400078e0202 */
[----:B------:R-:W-:Y:S02]  /*1190*/  IMAD R19, R6, R25, R7 ;  /* 0x0000001906137224 */ /* 0x000fe400078e0207 */
[----:B------:R-:W-:-:S03]  /*11a0*/  IMAD.MOV.U32 R8, RZ, RZ, 0x1 ;  /* 0x00000001ff087424 */ /* 0x000fc600078e00ff */
[----:B------:R-:W-:Y:S02]  /*11b0*/  SEL R22, R19, R2, !P1 ;  /* 0x0000000213167207 */ /* 0x000fe40004800000 */
[----:B------:R-:W-:Y:S01]  /*11c0*/  SEL R19, R2, R19, !P1 ;  /* 0x0000001302137207 */ /* 0x000fe20004800000 */
[----:B------:R-:W-:-:S07]  /*11d0*/  IMAD.MOV.U32 R2, RZ, RZ, R31 ;  /* 0x000000ffff027224 */ /* 0x000fce00078e001f */
.L_x_10:
[----:B------:R-:W-:Y:S05]  /*11e0*/  @!P2 BRA `(.L_x_13) ;  /* 0x000000540020a947 */ /* 0x000fea0003800000 */
[----:B------:R-:W-:-:S13]  /*11f0*/  ISETP.GT.U32.AND P0, PT, R33, 0x1, PT ;  /* 0x000000012100780c */ /* 0x000fda0003f04070 */
[----:B------:R-:W-:Y:S05]  /*1200*/  @P0 EXIT ;  /* 0x000000000000094d */ /* 0x000fea0003800000 */
.L_x_14:
[----:B------:R-:W-:-:S08]  /*1210*/  NOP ;  /* 0x0000000000007918 */ /* 0x000fd00000000000 */
[----:B------:R-:W1:Y:S02]  /*1220*/  USETMAXREG.TRY_ALLOC.CTAPOOL UP0, 0xe8 ;  /* 0x000000e8000079c8 */ /* 0x000e640008000600 */
[----:B-1----:R-:W-:-:S13]  /*1230*/  PLOP3.LUT P0, PT, PT, PT, UP0, 0x80, 0x0 ;  /* 0x000000000000781c */ /* 0x002fda0003f0f008 */
[----:B------:R-:W-:Y:S05]  /*1240*/  @!P0 BRA `(.L_x_14) ;  /* 0xfffffffc00f08947 */ /* 0x000fea000383ffff */
[----:B------:R-:W-:-:S13]  /*1250*/  LOP3.LUT P0, RZ, R8, 0xff, RZ, 0xc0, !PT ;  /* 0x000000ff08ff7812 */ /* 0x000fda000780c0ff */
[----:B------:R-:W-:Y:S05]  /*1260*/  @!P0 EXIT ;  /* 0x000000000000894d */ /* 0x000fea0003800000 */
[----:B------:R-:W1:Y:S01]  /*1270*/  S2UR UR4, SR_CgaCtaId ;  /* 0x00000000000479c3 */ /* 0x000e620000008800 */
[----:B------:R-:W-:Y:S01]  /*1280*/  VIADD R6, R5, 0xffffffff ;  /* 0xffffffff05067836 */ /* 0x000fe20000000000 */
[----:B------:R-:W-:Y:S01]  /*1290*/  SHF.R.S32.HI R0, RZ, 0x1f, R3 ;  /* 0x0000001fff007819 */ /* 0x000fe20000011403 */
[----:B------:R-:W-:Y:S01]  /*12a0*/  UMOV UR41, 0x400 ;  /* 0x0000040000297882 */ /* 0x000fe20000000000 */
[----:B------:R-:W-:Y:S01]  /*12b0*/  UISETP.LT.AND UP0, UPT, UR40, 0x1, UPT ;  /* 0x000000012800788c */ /* 0x000fe2000bf01270 */
[----:B------:R-:W-:Y:S01]  /*12c0*/  LOP3.LUT R100, R16, 0x1, RZ, 0xfc, !PT ;  /* 0x0000000110647812 */ /* 0x000fe200078efcff */
[----:B------:R-:W-:Y:S01]  /*12d0*/  ULDC UR6, c[0x0][0x284] ;  /* 0x0000a10000067ab9 */ /* 0x000fe20000000800 */
[----:B------:R-:W-:Y:S01]  /*12e0*/  R2UR UR42, R6 ;  /* 0x00000000062a72ca */ /* 0x000fe200000e0000 */
[----:B------:R-:W-:Y:S01]  /*12f0*/  USEL UR43, UR40, 0x1, UP0 ;  /* 0x00000001282b7887 */ /* 0x000fe20008000000 */
[CC--:B------:R-:W-:Y:S01]  /*1300*/  LEA.HI R4, R0.reuse, R3.reuse, RZ, 0x2 ;  /* 0x0000000300047211 */ /* 0x0c0fe200078f10ff */
[----:B------:R-:W-:Y:S01]  /*1310*/  USHF.L.U32 UR46, UR40, 0x1, URZ ;  /* 0x00000001282e7899 */ /* 0x000fe2000800063f */
[----:B------:R-:W-:Y:S01]  /*1320*/  LEA.HI R0, R0, R3, RZ, 0x5 ;  /* 0x0000000300007211 */ /* 0x000fe200078f28ff */
[----:B------:R-:W-:Y:S01]  /*1330*/  UIADD3 UR43, -UR43, UR40, URZ ;  /* 0x000000282b2b7290 */ /* 0x000fe2000fffe13f */
[----:B------:R-:W-:-:S02]  /*1340*/  SHF.R.S32.HI R90, RZ, 0x2, R4 ;  /* 0x00000002ff5a7819 */ /* 0x000fc40000011404 */
[----:B------:R-:W-:Y:S02]  /*1350*/  SHF.R.S32.HI R5, RZ, 0x1f, R4 ;  /* 0x0000001fff057819 */ /* 0x000fe40000011404 */
[----:B------:R-:W-:Y:S02]  /*1360*/  LOP3.LUT R92, R4, 0xfffffffc, RZ, 0xc0, !PT ;  /* 0xfffffffc045c7812 */ /* 0x000fe400078ec0ff */
[----:B------:R-:W-:Y:S01]  /*1370*/  LEA.HI R5, R5, R90, RZ, 0x3 ;  /* 0x0000005a05057211 */ /* 0x000fe200078f18ff */
[----:B------:R-:W-:Y:S01]  /*1380*/  USHF.L.U32 UR42, UR42, 0x3, URZ ;  /* 0x000000032a2a7899 */ /* 0x000fe2000800063f */
[----:B------:R-:W-:Y:S01]  /*1390*/  ISETP.NE.AND P0, PT, R6, RZ, PT ;  /* 0x000000ff0600720c */ /* 0x000fe20003f05270 */
[----:B------:R-:W-:Y:S01]  /*13a0*/  IMAD.IADD R92, R3, 0x1, -R92 ;  /* 0x00000001035c7824 */ /* 0x000fe200078e0a5c */
[----:B------:R-:W-:Y:S01]  /*13b0*/  LOP3.LUT R5, R5, 0xfffffff8, RZ, 0xc0, !PT ;  /* 0xfffffff805057812 */ /* 0x000fe200078ec0ff */
[----:B-1----:R-:W-:Y:S01]  /*13c0*/  ULEA UR41, UR4, UR41, 0x18 ;  /* 0x0000002904297291 */ /* 0x002fe2000f8ec03f */
[----:B------:R-:W-:Y:S01]  /*13d0*/  SEL R101, RZ, 0x1, P0 ;  /* 0x00000001ff657807 */ /* 0x000fe20000000000 */
[----:B------:R-:W-:-:S02]  /*13e0*/  IMAD.U32 R94, RZ, RZ, UR42 ;  /* 0x0000002aff5e7e24 */ /* 0x000fc4000f8e00ff */
[----:B------:R-:W-:Y:S01]  /*13f0*/  UIADD3 UR47, UR41, 0x80, URZ ;  /* 0x00000080292f7890 */ /* 0x000fe2000fffe03f */
[----:B------:R-:W-:Y:S01]  /*1400*/  IMAD.IADD R90, R90, 0x1, -R5 ;  /* 0x000000015a5a7824 */ /* 0x000fe200078e0a05 */
[----:B------:R-:W-:Y:S01]  /*1410*/  UIADD3 UR4, UR41, 0x180, URZ ;  /* 0x0000018029047890 */ /* 0x000fe2000fffe03f */
[----:B------:R-:W-:Y:S01]  /*1420*/  SHF.R.S32.HI R5, RZ, 0x5, R0 ;  /* 0x00000005ff057819 */ /* 0x000fe20000011400 */
[----:B------:R-:W-:Y:S01]  /*1430*/  UIADD3 UR5, UR41, 0x7180, URZ ;  /* 0x0000718029057890 */ /* 0x000fe2000fffe03f */
[C---:B------:R-:W-:Y:S01]  /*1440*/  LOP3.LUT R96, R94.reuse, 0x8, RZ, 0xc0, !PT ;  /* 0x000000085e607812 */ /* 0x040fe200078ec0ff */
[----:B------:R-:W-:Y:S01]  /*1450*/  USHF.R.U32.HI UR4, URZ, 0x4, UR4 ;  /* 0x000000043f047899 */ /* 0x000fe20008011604 */
[--C-:B------:R-:W-:Y:S01]  /*1460*/  SHF.R.S32.HI R91, RZ, 0x1f, R90.reuse ;  /* 0x0000001fff5b7819 */ /* 0x100fe2000001145a */
[----:B------:R-:W-:Y:S01]  /*1470*/  USHF.R.U32.HI UR5, URZ, 0x4, UR5 ;  /* 0x000000043f057899 */ /* 0x000fe20008011605 */
[C-C-:B------:R-:W-:Y:S01]  /*1480*/  IMAD R97, R5.reuse, -0x10, -R90.reuse ;  /* 0xfffffff005617824 */ /* 0x140fe200078e0a5a */
[----:B------:R-:W-:Y:S01]  /*1490*/  ULOP3.LUT UR4, UR4, 0x3fff, URZ, 0xc0, !UPT ;  /* 0x00003fff04047892 */ /* 0x000fe2000f8ec03f */
[----:B------:R-:W-:Y:S01]  /*14a0*/  IMAD.U32 R93, RZ, RZ, UR47 ;  /* 0x0000002fff5d7e24 */ /* 0x000fe2000f8e00ff */
[----:B------:R-:W-:Y:S01]  /*14b0*/  ULOP3.LUT UR5, UR5, 0x3fff, URZ, 0xc0, !UPT ;  /* 0x00003fff05057892 */ /* 0x000fe2000f8ec03f */
[----:B------:R-:W-:Y:S01]  /*14c0*/  IMAD.WIDE R90, R5, 0x10, R90 ;  /* 0x00000010055a7825 */ /* 0x000fe200078e025a */
[----:B------:R-:W-:Y:S01]  /*14d0*/  LOP3.LUT R94, R94, 0x8, RZ, 0xc, !PT ;  /* 0x000000085e5e7812 */ /* 0x000fe200078e0cff */
[----:B------:R-:W-:Y:S01]  /*14e0*/  ULOP3.LUT UR44, UR4, 0x10000, URZ, 0xfc, !UPT ;  /* 0x00010000042c7892 */ /* 0x000fe2000f8efc3f */
[----:B------:R-:W-:Y:S01]  /*14f0*/  LOP3.LUT R96, R96, 0x18, RZ, 0x3c, !PT ;  /* 0x0000001860607812 */ /* 0x000fe200078e3cff */
[----:B------:R-:W-:Y:S01]  /*1500*/  VIADD R95, R93, UR42 ;  /* 0x0000002a5d5f7c36 */ /* 0x000fe20008000000 */
[----:B------:R-:W-:Y:S01]  /*1510*/  ULOP3.LUT UR45, UR5, 0x10000, URZ, 0xfc, !UPT ;  /* 0x00010000052d7892 */ /* 0x000fe2000f8efc3f */
[----:B------:R-:W-:-:S11]  /*1520*/  VIADD R97, R97, UR6 ;  /* 0x0000000661617c36 */ /* 0x000fd60008000000 */
.L_x_162:
[----:B------:R-:W-:Y:S01]  /*1530*/  SHF.L.U32 R0, R101, 0x1f, RZ ;  /* 0x0000001f65007819 */ /* 0x000fe200000006ff */
[----:B------:R-:W-:Y:S02]  /*1540*/  ULDC UR4, c[0x0][0x28c] ;  /* 0x0000a30000047ab9 */ /* 0x000fe40000000800 */
[----:B------:R-:W-:Y:S01]  /*1550*/  ISETP.LT.AND P1, PT, RZ, UR4, PT ;  /* 0x00000004ff007c0c */ /* 0x000fe2000bf21270 */
[----:B------:R-:W1:Y:S02]  /*1560*/  SYNCS.PHASECHK.TRANS64.TRYWAIT P0, [R93+UR42], R0 ;  /* 0x000000005d0075a7 */ /* 0x000e64000800016a */
[----:B-1-34-:R-:W-:Y:S10]  /*1570*/  @!P0 BRA `(.L_x_15) ;  /* 0x0000006000a88947 */ /* 0x01aff40003800000 */
.L_x_187:
[----:B------:R-:W-:Y:S05]  /*1580*/  @P1 BRA `(.L_x_16) ;  /* 0x0000000000401947 */ /* 0x000fea0003800000 */
[----:B-1----:R-:W-:Y:S01]  /*1590*/  MOV R0, 0x0 ;  /* 0x0000000000007802 */ /* 0x002fe20000000f00 */
[----:B------:R-:W-:Y:S01]  /*15a0*/  ULDC.64 UR4, c[0x4][0x68] ;  /* 0x01001a0000047ab9 */ /* 0x000fe20000000a00 */
[----:B------:R-:W-:Y:S01]  /*15b0*/  ULDC.64 UR6, c[0x4][0x8] ;  /* 0x0100020000067ab9 */ /* 0x000fe20000000a00 */
[----:B------:R-:W-:Y:S01]  /*15c0*/  IMAD.U32 R4, RZ, RZ, UR4 ;  /* 0x00000004ff047e24 */ /* 0x000fe2000f8e00ff */
[----:B------:R1:W2:Y:S01]  /*15d0*/  LDC.64 R14, c[0x4][R0] ;  /* 0x01000000000e7b82 */ /* 0x0002a20000000a00 */
[----:B------:R-:W-:Y:S01]  /*15e0*/  IMAD.U32 R5, RZ, RZ, UR5 ;  /* 0x00000005ff057e24 */ /* 0x000fe2000f8e00ff */
[----:B------:R-:W-:Y:S01]  /*15f0*/  ULDC.64 UR4, c[0x4][0x70] ;  /* 0x01001c0000047ab9 */ /* 0x000fe20000000a00 */
[----:B------:R-:W-:Y:S02]  /*1600*/  IMAD.U32 R10, RZ, RZ, UR6 ;  /* 0x00000006ff0a7e24 */ /* 0x000fe4000f8e00ff */
[----:B------:R-:W-:Y:S02]  /*1610*/  IMAD.U32 R6, RZ, RZ, UR4 ;  /* 0x00000004ff067e24 */ /* 0x000fe4000f8e00ff */
[----:B------:R-:W-:-:S02]  /*1620*/  IMAD.U32 R7, RZ, RZ, UR5 ;  /* 0x00000005ff077e24 */ /* 0x000fc4000f8e00ff */
[----:B------:R-:W-:Y:S02]  /*1630*/  IMAD.U32 R11, RZ, RZ, UR7 ;  /* 0x00000007ff0b7e24 */ /* 0x000fe4000f8e00ff */
[----:B------:R-:W-:Y:S02]  /*1640*/  IMAD.MOV.U32 R8, RZ, RZ, 0x1e1 ;  /* 0x000001e1ff087424 */ /* 0x000fe400078e00ff */
[----:B0-----:R-:W-:Y:S02]  /*1650*/  IMAD.MOV.U32 R12, RZ, RZ, 0x1 ;  /* 0x00000001ff0c7424 */ /* 0x001fe400078e00ff */
[----:B-1----:R-:W-:-:S07]  /*1660*/  IMAD.MOV.U32 R13, RZ, RZ, RZ ;  /* 0x000000ffff0d7224 */ /* 0x002fce00078e00ff */
[----:B------:R-:W-:-:S07]  /*1670*/  LEPC R20, `(.L_x_16) ;  /* 0x000000001014794e */ /* 0x000fce0000000000 */
[----:B--2--5:R-:W-:Y:S05]  /*1680*/  CALL.ABS.NOINC R14 ;  /* 0x000000000e007343 */ /* 0x024fea0003c00000 */
.L_x_16:
[----:B------:R-:W-:-:S13]  /*1690*/  ISETP.NE.AND P0, PT, R100, 0x3, PT ;  /* 0x000000036400780c */ /* 0x000fda0003f05270 */
[----:B------:R-:W-:Y:S05]  /*16a0*/  @!P0 BRA `(.L_x_17) ;  /* 0x0000000000048947 */ /* 0x000fea0003800000 */
[----:B------:R-:W-:Y:S01]  /*16b0*/  BPT.TRAP 0x1 ;  /* 0x000000040000795c */ /* 0x000fe20000300000 */
.L_x_17:
[----:B------:R-:W-:Y:S02]  /*16c0*/  IMAD.U32 R3, RZ, RZ, UR38 ;  /* 0x00000026ff037e24 */ /* 0x000fe4000f8e00ff */
[----:B-1----:R-:W-:-:S03]  /*16d0*/  IMAD.U32 R0, RZ, RZ, UR39 ;  /* 0x00000027ff007e24 */ /* 0x002fc6000f8e00ff */
[----:B------:R-:W-:Y:S02]  /*16e0*/  LEA R3, R3, UR41, 0x3 ;  /* 0x0000002903037c11 */ /* 0x000fe4000f8e18ff */
[----:B------:R-:W-:-:S04]  /*16f0*/  SHF.L.U32 R0, R0, 0x1f, RZ ;  /* 0x0000001f00007819 */ /* 0x000fc800000006ff */
[----:B------:R1:W2:Y:S01]  /*1700*/  SYNCS.PHASECHK.TRANS64.TRYWAIT P1, [R3+URZ], R0 ;  /* 0x00000000030075a7 */ /* 0x0002a2000802017f */
[----:B------:R-:W-:Y:S05]  /*1710*/  @!P0 BRA `(.L_x_18) ;  /* 0x0000000000048947 */ /* 0x000fea0003800000 */
[----:B------:R-:W-:Y:S01]  /*1720*/  BPT.TRAP 0x1 ;  /* 0x000000040000795c */ /* 0x000fe20000300000 */
.L_x_18:
[----:B--2---:R-:W-:Y:S05]  /*1730*/  @P1 BRA `(.L_x_19) ;  /* 0x0000000000081947 */ /* 0x004fea0003800000 */
[----:B------:R-:W2:Y:S02]  /*1740*/  SYNCS.PHASECHK.TRANS64.TRYWAIT P1, [R3+URZ], R0 ;  /* 0x00000000030075a7 */ /* 0x000ea4000802017f */
[----:B--2---:R-:W-:Y:S05]  /*1750*/  @!P1 BRA `(.L_x_20) ;  /* 0x0000006000449947 */ /* 0x004fea0003800000 */
.L_x_19:
[----:B------:R-:W-:Y:S05]  /*1760*/  WARPSYNC.ALL ;  /* 0x0000000000007948 */ /* 0x000fea0003800000 */
[----:B------:R-:W-:Y:S01]  /*1770*/  ULEA UR4, UR38, UR44, 0x8 ;  /* 0x0000002c26047291 */ /* 0x000fe2000f8e403f */
[----:B------:R-:W-:Y:S01]  /*1780*/  WARPGROUP.ARRIVE ;  /* 0x00000000000079c5 */ /* 0x000fe20000000000 */
[----:B------:R-:W-:Y:S01]  /*1790*/  ULEA UR6, UR38, UR45, 0x9 ;  /* 0x0000002d26067291 */ /* 0x000fe2000f8e483f */
[----:B-12---:R-:W-:Y:S01]  /*17a0*/  IMAD.U32 R0, RZ, RZ, UR43 ;  /* 0x0000002bff007e24 */ /* 0x006fe2000f8e00ff */
[----:B------:R-:W-:Y:S01]  /*17b0*/  UMOV UR5, 0x80000020 ;  /* 0x8000002000057882 */ /* 0x000fe20000000000 */
[----:B------:R-:W-:-:S03]  /*17c0*/  UMOV UR7, 0x80000020 ;  /* 0x8000002000077882 */ /* 0x000fc60000000000 */
[----:B------:R-:W-:-:S03]  /*17d0*/  ISETP.GE.AND P1, PT, R0, 0x1, PT ;  /* 0x000000010000780c */ /* 0x000fc60003f26270 */
[----:B------:R-:W-:Y:S01]  /*17e0*/  HGMMA.64x128x16.F32 R24, gdesc[UR4], RZ, !UPT, gsb0 ;  /* 0x01e00000041879f0 */ /* 0x000fe2000c0008ff */
[----:B------:R-:W-:Y:S02]  /*17f0*/  UIADD3 UR4, UR4, 0x2, URZ ;  /* 0x0000000204047890 */ /* 0x000fe4000fffe03f */
[----:B------:R-:W-:Y:S01]  /*1800*/  UIADD3 UR6, UR6, 0x2, URZ ;  /* 0x0000000206067890 */ /* 0x000fe2000fffe03f */
[----:B------:R-:W-:Y:S01]  /*1810*/  UMOV UR5, 0x80000020 ;  /* 0x8000002000057882 */ /* 0x000fe20000000000 */
[----:B------:R-:W-:Y:S01]  /*1820*/  UMOV UR7, 0x80000020 ;  /* 0x8000002000077882 */ /* 0x000fe20000000000 */
[----:B------:R-:W-:Y:S02]  /*1830*/  WARPGROUP.DEPBAR.LE gsb0, 0x0 ;  /* 0x00008000000079c5 */ /* 0x000fe40000010000 */
[----:B------:R-:W-:-:S06]  /*1840*/  WARPGROUP.ARRIVE ;  /* 0x00000000000079c5 */ /* 0x000fcc0000000000 */
[----:B------:R-:W-:Y:S03]  /*1850*/  HGMMA.64x128x16.F32 R24, gdesc[UR4], R24, gsb0 ;  /* 0x01e00000041879f0 */ /* 0x000fe60008000818 */
[----:B------:R-:W-:Y:S02]  /*1860*/  WARPGROUP.DEPBAR.LE gsb0, 0x0 ;  /* 0x00008000000079c5 */ /* 0x000fe40000010000 */
[----:B------:R-:W-:Y:S05]  /*1870*/  @!P1 BRA `(.L_x_21) ;  /* 0x0000000000d09947 */ /* 0x000fea0003800000 */
[----:B------:R-:W-:Y:S01]  /*1880*/  UIADD3 UR4, UR38, 0x1, URZ ;  /* 0x0000000126047890 */ /* 0x000fe2000fffe03f */
[----:B------:R-:W-:Y:S01]  /*1890*/  IMAD.U32 R0, RZ, RZ, UR43 ;  /* 0x0000002bff007e24 */ /* 0x000fe2000f8e00ff */
[----:B------:R-:W-:Y:S02]  /*18a0*/  UMOV UR9, UR38 ;  /* 0x0000002600097c82 */ /* 0x000fe40008000000 */
[----:B------:R-:W-:-:S04]  /*18b0*/  UISETP.NE.AND UP0, UPT, UR4, 0x7, UPT ;  /* 0x000000070400788c */ /* 0x000fc8000bf05270 */
[----:B------:R-:W-:Y:S02]  /*18c0*/  USEL UR5, URZ, 0x1, UP0 ;  /* 0x000000013f057887 */ /* 0x000fe40008000000 */
[----:B------:R-:W-:Y:S02]  /*18d0*/  USEL UR8, UR4, URZ, UP0 ;  /* 0x0000003f04087287 */ /* 0x000fe40008000000 */
[----:B------:R-:W-:-:S06]  /*18e0*/  ULOP3.LUT UR5, UR39, UR5, URZ, 0x3c, !UPT ;  /* 0x0000000527057292 */ /* 0x000fcc000f8e3c3f */
[----:B------:R-:W-:-:S07]  /*18f0*/  IMAD.U32 R5, RZ, RZ, UR5 ;  /* 0x00000005ff057e24 */ /* 0x000fce000f8e00ff */
.L_x_28:
[----:B-12---:R-:W-:Y:S05]  /*1900*/  @!P0 BRA `(.L_x_22) ;  /* 0x0000000000048947 */ /* 0x006fea0003800000 */
[----:B------:R-:W-:Y:S01]  /*1910*/  BPT.TRAP 0x1 ;  /* 0x000000040000795c */ /* 0x000fe20000300000 */
.L_x_22:
[----:B------:R-:W-:Y:S01]  /*1920*/  ULEA UR4, UR8, UR41, 0x3 ;  /* 0x0000002908047291 */ /* 0x000fe2000f8e183f */
[----:B------:R-:W-:-:S08]  /*1930*/  SHF.L.U32 R3, R5, 0x1f, RZ ;  /* 0x0000001f05037819 */ /* 0x000fd000000006ff */
[----:B------:R1:W2:Y:S01]  /*1940*/  SYNCS.PHASECHK.TRANS64.TRYWAIT P1, [UR4], R3 ;  /* 0x00000003ff0075a7 */ /* 0x0002a20008020144 */
[----:B------:R-:W-:Y:S05]  /*1950*/  @!P0 BRA `(.L_x_23) ;  /* 0x0000000000048947 */ /* 0x000fea0003800000 */
[----:B------:R-:W-:Y:S01]  /*1960*/  BPT.TRAP 0x1 ;  /* 0x000000040000795c */ /* 0x000fe20000300000 */
.L_x_23:
[----:B--2---:R-:W-:Y:S05]  /*1970*/  @P1 BRA `(.L_x_24) ;  /* 0x0000000000081947 */ /* 0x004fea0003800000 */
[----:B------:R-:W2:Y:S02]  /*1980*/  SYNCS.PHASECHK.TRANS64.TRYWAIT P1, [UR4], R3 ;  /* 0x00000003ff0075a7 */ /* 0x000ea40008020144 */
[----:B--2---:R-:W-:Y:S05]  /*1990*/  @!P1 BRA `(.L_x_25) ;  /* 0x0000005c00c89947 */ /* 0x004fea0003800000 */
.L_x_24:
[----:B------:R-:W-:Y:S01]  /*19a0*/  ULEA UR4, UR8, UR44, 0x8 ;  /* 0x0000002c08047291 */ /* 0x000fe2000f8e403f */
[----:B------:R-:W-:Y:S01]  /*19b0*/  WARPGROUP.ARRIVE ;  /* 0x00000000000079c5 */ /* 0x000fe20000000000 */
[----:B------:R-:W-:Y:S01]  /*19c0*/  ULEA UR6, UR8, UR45, 0x9 ;  /* 0x0000002d08067291 */ /* 0x000fe2000f8e483f */
[----:B------:R-:W-:Y:S01]  /*19d0*/  UMOV UR5, 0x80000020 ;  /* 0x8000002000057882 */ /* 0x000fe20000000000 */
[----:B------:R-:W-:-:S07]  /*19e0*/  UMOV UR7, 0x80000020 ;  /* 0x8000002000077882 */ /* 0x000fce0000000000 */
[----:B------:R-:W-:Y:S01]  /*19f0*/  HGMMA.64x128x16.F32 R24, gdesc[UR4], R24, gsb0 ;  /* 0x01e00000041879f0 */ /* 0x000fe20008000818 */
        /* <DEDUP_REMOVED lines=9> */
[----:B------:R-:W-:Y:S01]  /*1a90*/  BPT.TRAP 0x1 ;  /* 0x000000040000795c */ /* 0x000fe20000300000 */
.L_x_26:
[----:B------:R-:W-:Y:S01]  /*1aa0*/  ULEA UR4, UR9, UR41, 0x3 ;  /* 0x0000002909047291 */ /* 0x000fe2000f8e183f */
[----:B------:R-:W-:-:S03]  /*1ab0*/  ISETP.GT.U32.AND P1, PT, R16, 0x1, PT ;  /* 0x000000011000780c */ /* 0x000fc60003f24070 */
[----:B------:R-:W-:-:S04]  /*1ac0*/  UIADD3 UR4, UR4, 0x38, URZ ;  /* 0x0000003804047890 */ /* 0x000fc8000fffe03f */
[----:B------:R-:W-:-:S09]  /*1ad0*/  UPRMT UR4, URZ, 0x654, UR4 ;  /* 0x000006543f047896 */ /* 0x000fd20008000004 */
[----:B------:R-:W-:Y:S01]  /*1ae0*/  SYNCS.ARRIVE.TRANS64.RED.A1T0 RZ, [UR4], RZ ;  /* 0x000000ffffff79a7 */ /* 0x000fe20008100404 */
[----:B------:R-:W-:Y:S05]  /*1af0*/  @P1 BRA `(.L_x_27) ;  /* 0x0000000000041947 */ /* 0x000fea0003800000 */
[----:B------:R-:W-:Y:S01]  /*1b00*/  BPT.TRAP 0x1 ;  /* 0x000000040000795c */ /* 0x000fe20000300000 */
.L_x_27:
[----:B------:R-:W-:Y:S01]  /*1b10*/  UIADD3 UR8, UR8, 0x1, URZ ;  /* 0x0000000108087890 */ /* 0x000fe2000fffe03f */
[C---:B------:R-:W-:Y:S01]  /*1b20*/  ISETP.GT.AND P1, PT, R0.reuse, 0x1, PT ;  /* 0x000000010000780c */ /* 0x040fe20003f24270 */
[----:B------:R-:W-:Y:S01]  /*1b30*/  UIADD3 UR9, UR9, 0x1, URZ ;  /* 0x0000000109097890 */ /* 0x000fe2000fffe03f */
[----:B------:R-:W-:Y:S01]  /*1b40*/  VIADD R0, R0, 0xffffffff ;  /* 0xffffffff00007836 */ /* 0x000fe20000000000 */
[----:B------:R-:W-:Y:S02]  /*1b50*/  UISETP.NE.AND UP0, UPT, UR8, 0x7, UPT ;  /* 0x000000070800788c */ /* 0x000fe4000bf05270 */
[----:B------:R-:W-:Y:S02]  /*1b60*/  UISETP.NE.AND UP1, UPT, UR9, 0x7, UPT ;  /* 0x000000070900788c */ /* 0x000fe4000bf25270 */
[----:B------:R-:W-:Y:S02]  /*1b70*/  USEL UR4, URZ, 0x1, UP0 ;  /* 0x000000013f047887 */ /* 0x000fe40008000000 */
[----:B------:R-:W-:-:S02]  /*1b80*/  USEL UR8, UR8, URZ, UP0 ;  /* 0x0000003f08087287 */ /* 0x000fc40008000000 */
[----:B------:R-:W-:Y:S02]  /*1b90*/  USEL UR9, UR9, URZ, UP1 ;  /* 0x0000003f09097287 */ /* 0x000fe40008800000 */
[----:B------:R-:W-:Y:S01]  /*1ba0*/  LOP3.LUT R5, R5, UR4, RZ, 0x3c, !PT ;  /* 0x0000000405057c12 */ /* 0x000fe2000f8e3cff */
[----:B------:R-:W-:Y:S09]  /*1bb0*/  @P1 BRA `(.L_x_28) ;  /* 0xfffffffc00501947 */ /* 0x000ff2000383ffff */
.L_x_21:
[----:B------:R-:W3:Y:S01]  /*1bc0*/  LDC R0, c[0x0][0x28c] ;  /* 0x0000a300ff007b82 */ /* 0x000ee20000000800 */
[----:B------:R4:W-:Y:S01]  /*1bd0*/  SYNCS.ARRIVE.TRANS64.A1T0 RZ, [R94+UR47], RZ ;  /* 0x000000ff5eff79a7 */ /* 0x0009e2000810002f */
[----:B---3--:R-:W-:-:S13]  /*1be0*/  ISETP.GE.AND P1, PT, R0, 0x1, PT ;  /* 0x000000010000780c */ /* 0x008fda0003f26270 */
[----:B----4-:R-:W-:Y:S05]  /*1bf0*/  @!P1 BRA `(.L_x_29) ;  /* 0x00000000003c9947 */ /* 0x010fea0003800000 */
[----:B------:R-:W-:Y:S05]  /*1c00*/  @!P0 BRA `(.L_x_30) ;  /* 0x0000000000048947 */ /* 0x000fea0003800000 */
[----:B------:R-:W-:Y:S01]  /*1c10*/  BPT.TRAP 0x1 ;  /* 0x000000040000795c */ /* 0x000fe20000300000 */
.L_x_30:
[----:B------:R-:W-:Y:S01]  /*1c20*/  UIADD3 UR6, UR43, UR38, URZ ;  /* 0x000000262b067290 */ /* 0x000fe2000fffe03f */
[----:B------:R-:W-:-:S03]  /*1c30*/  ISETP.GT.U32.AND P0, PT, R16, 0x1, PT ;  /* 0x000000011000780c */ /* 0x000fc60003f04070 */
[----:B------:R-:W-:-:S04]  /*1c40*/  UIMAD.WIDE.U32 UR4, UR6, 0x24924925, URZ ;  /* 0x24924925060478a5 */ /* 0x000fc8000f8e003f */
[----:B------:R-:W-:-:S04]  /*1c50*/  UIADD3 UR4, UR6, -UR5, URZ ;  /* 0x8000000506047290 */ /* 0x000fc8000fffe03f */
[----:B------:R-:W-:-:S04]  /*1c60*/  ULEA.HI UR4, UR4, UR5, URZ, 0x1f ;  /* 0x0000000504047291 */ /* 0x000fc8000f8ff83f */
[----:B------:R-:W-:-:S04]  /*1c70*/  USHF.R.U32.HI UR4, URZ, 0x2, UR4 ;  /* 0x000000023f047899 */ /* 0x000fc80008011604 */
[----:B------:R-:W-:-:S04]  /*1c80*/  UIMAD UR4, UR4, -0x7, UR6 ;  /* 0xfffffff9040478a4 */ /* 0x000fc8000f8e0206 */
[----:B------:R-:W-:-:S04]  /*1c90*/  ULEA UR4, UR4, UR41, 0x3 ;  /* 0x0000002904047291 */ /* 0x000fc8000f8e183f */
[----:B------:R-:W-:-:S04]  /*1ca0*/  UIADD3 UR4, UR4, 0x38, URZ ;  /* 0x0000003804047890 */ /* 0x000fc8000fffe03f */
[----:B------:R-:W-:-:S09]  /*1cb0*/  UPRMT UR4, URZ, 0x654, UR4 ;  /* 0x000006543f047896 */ /* 0x000fd20008000004 */
[----:B------:R-:W-:Y:S01]  /*1cc0*/  SYNCS.ARRIVE.TRANS64.RED.A1T0 RZ, [UR4], RZ ;  /* 0x000000ffffff79a7 */ /* 0x000fe20008100404 */
[----:B------:R-:W-:Y:S05]  /*1cd0*/  @P0 BRA `(.L_x_29) ;  /* 0x0000000000040947 */ /* 0x000fea0003800000 */
[----:B------:R-:W-:Y:S01]  /*1ce0*/  BPT.TRAP 0x1 ;  /* 0x000000040000795c */ /* 0x000fe20000300000 */
.L_x_29:
[----:B------:R-:W-:Y:S01]  /*1cf0*/  SHF.L.U32 R0, R101, 0x1f, RZ ;  /* 0x0000001f65007819 */ /* 0x000fe200000006ff */
[----:B------:R-:W-:Y:S01]  /*1d00*/  UIADD3 UR38, UR46, UR38, URZ ;  /* 0x000000262e267290 */ /* 0x000fe2000fffe03f */
[----:B------:R-:W3:Y:S01]  /*1d10*/  LDC R9, c[0x0][0x288] ;  /* 0x0000a200ff097b82 */ /* 0x000ee20000000800 */
[----:B------:R-:W-:Y:S01]  /*1d20*/  UISETP.GE.U32.AND UP1, UPT, UR46, 0x7, UPT ;  /* 0x000000072e00788c */ /* 0x000fe2000bf26070 */
[----:B------:R-:W-:Y:S01]  /*1d30*/  IMAD.SHL.U32 R10, R92, 0x2, RZ ;  /* 0x000000025c0a7824 */ /* 0x000fe200078e00ff */
[----:B------:R-:W-:Y:S02]  /*1d40*/  UISETP.GT.U32.AND UP0, UPT, UR38, 0x6, UPT ;  /* 0x000000062600788c */ /* 0x000fe4000bf04070 */
[----:B------:R-:W-:Y:S02]  /*1d50*/  UIMAD.WIDE.U32 UR4, UR38, 0x24924925, URZ ;  /* 0x24924925260478a5 */ /* 0x000fe4000f8e003f */
[----:B------:R-:W-:Y:S01]  /*1d60*/  UISETP.LT.U32.AND UP0, UPT, UR46, 0x7, UP0 ;  /* 0x000000072e00788c */ /* 0x000fe20008701070 */
[----:B------:R-:W4:Y:S01]  /*1d70*/  SYNCS.PHASECHK.TRANS64.TRYWAIT P0, [R93+UR42+0x10], R0 ;  /* 0x000010005d0075a7 */ /* 0x000f22000800016a */
[----:B------:R-:W-:Y:S01]  /*1d80*/  UIADD3 UR4, UR38, -UR5, URZ ;  /* 0x8000000526047290 */ /* 0x000fe2000fffe03f */
[----:B------:R-:W-:Y:S01]  /*1d90*/  SHF.R.S32.HI R11, RZ, 0x1f, R10 ;  /* 0x0000001fff0b7819 */ /* 0x000fe2000001140a */
[----:B------:R-:W-:-:S02]  /*1da0*/  USEL UR6, URZ, 0x1, !UP0 ;  /* 0x000000013f067887 */ /* 0x000fc4000c000000 */
[----:B------:R-:W-:Y:S02]  /*1db0*/  ULEA.HI UR4, UR4, UR5, URZ, 0x1f ;  /* 0x0000000504047291 */ /* 0x000fe4000f8ff83f */
[----:B------:R-:W-:Y:S02]  /*1dc0*/  ULOP3.LUT UR39, UR39, UR6, URZ, 0x3c, !UPT ;  /* 0x0000000627277292 */ /* 0x000fe4000f8e3c3f */
[----:B------:R-:W-:-:S04]  /*1dd0*/  USHF.R.U32.HI UR4, URZ, 0x2, UR4 ;  /* 0x000000023f047899 */ /* 0x000fc80008011604 */
[----:B------:R-:W-:Y:S02]  /*1de0*/  @UP1 ULOP3.LUT UR39, UR39, 0x1, UR4, 0x78, !UPT ;  /* 0x0000000127271892 */ /* 0x000fe4000f8e7804 */
[----:B------:R-:W-:Y:S01]  /*1df0*/  UIMAD UR38, UR4, -0x7, UR38 ;  /* 0xfffffff9042678a4 */ /* 0x000fe2000f8e0226 */
[----:B---34-:R-:W-:Y:S11]  /*1e00*/  @!P0 BRA `(.L_x_31) ;  /* 0x0000005800c48947 */ /* 0x018ff60003800000 */
.L_x_188:
[----:B---3--:R-:W-:Y:S01]  /*1e10*/  IMAD.SHL.U32 R0, R19, 0x40, RZ ;  /* 0x0000004013007824 */ /* 0x008fe200078e00ff */
[----:B------:R-:W-:Y:S01]  /*1e20*/  ULDC UR6, c[0x0][0x284] ;  /* 0x0000a10000067ab9 */ /* 0x000fe20000000800 */
[----:B------:R-:W-:Y:S01]  /*1e30*/  IMAD.SHL.U32 R20, R22, 0x80, RZ ;  /* 0x0000008016147824 */ /* 0x000fe200078e00ff */
[----:B0-----:R-:W-:Y:S01]  /*1e40*/  SHF.R.S32.HI R13, RZ, 0x1f, R2 ;  /* 0x0000001fff0d7819 */ /* 0x001fe20000011402 */
[----:B------:R-:W-:Y:S01]  /*1e50*/  ULDC.64 UR4, c[0x0][0x5d0] ;  /* 0x0001740000047ab9 */ /* 0x000fe20000000a00 */
[----:B------:R-:W-:Y:S01]  /*1e60*/  ISETP.GE.AND P0, PT, R0, UR6, PT ;  /* 0x0000000600007c0c */ /* 0x000fe2000bf06270 */
[----:B--2---:R-:W-:Y:S01]  /*1e70*/  IMAD.WIDE.U32 R4, R2, UR4, R10 ;  /* 0x0000000402047c25 */ /* 0x004fe2000f8e000a */
[----:B------:R-:W-:Y:S02]  /*1e80*/  SHF.R.S32.HI R21, RZ, 0x1f, R20 ;  /* 0x0000001fff157819 */ /* 0x000fe40000011414 */
[C---:B------:R-:W-:Y:S01]  /*1e90*/  ISETP.GE.OR P0, PT, R20.reuse, R9, P0 ;  /* 0x000000091400720c */ /* 0x040fe20000706670 */
[----:B-1----:R-:W-:Y:S01]  /*1ea0*/  IMAD R3, R13, UR4, RZ ;  /* 0x000000040d037c24 */ /* 0x002fe2000f8e02ff */
[----:B------:R-:W-:-:S03]  /*1eb0*/  IADD3 R4, P1, R20, R4, RZ ;  /* 0x0000000414047210 */ /* 0x000fc60007f3e0ff */
[----:B------:R-:W-:-:S05]  /*1ec0*/  IMAD R3, R2, UR5, R3 ;  /* 0x0000000502037c24 */ /* 0x000fca000f8e0203 */
[----:B------:R-:W-:-:S03]  /*1ed0*/  IADD3.X R5, R21, R5, R3, P1, !PT ;  /* 0x0000000515057210 */ /* 0x000fc60000ffe403 */
[----:B------:R-:W-:Y:S05]  /*1ee0*/  @P0 BRA `(.L_x_32) ;  /* 0x0000004000300947 */ /* 0x000fea0003800000 */
[----:B------:R-:W0:Y:S01]  /*1ef0*/  LDC.64 R6, c[0x0][0x5c8] ;  /* 0x00017200ff067b82 */ /* 0x000e220000000a00 */
[----:B-----5:R-:W-:Y:S01]  /*1f00*/  FSETP.NEU.AND P0, PT, R89, RZ, PT ;  /* 0x000000ff5900720b */ /* 0x020fe20003f0d000 */
[----:B------:R-:W-:Y:S01]  /*1f10*/  IMAD R3, R92, -0x2, R9 ;  /* 0xfffffffe5c037824 */ /* 0x000fe200078e0209 */
[----:B------:R-:W-:Y:S01]  /*1f20*/  BSSY B0, `(.L_x_32) ;  /* 0x0000408000007945 */ /* 0x000fe20003800000 */
[----:B------:R-:W-:-:S04]  /*1f30*/  IMAD.WIDE R102, R19, 0x40, R90 ;  /* 0x0000004013667825 */ /* 0x000fc800078e025a */
[----:B------:R-:W-:Y:S02]  /*1f40*/  IMAD.IADD R3, R3, 0x1, -R20 ;  /* 0x0000000103037824 */ /* 0x000fe400078e0a14 */
[----:B------:R-:W-:-:S03]  /*1f50*/  IMAD.IADD R0, R97, 0x1, -R0 ;  /* 0x0000000161007824 */ /* 0x000fc600078e0a00 */
[----:B------:R-:W-:-:S04]  /*1f60*/  ISETP.GT.AND P2, PT, R3, RZ, PT ;  /* 0x000000ff0300720c */ /* 0x000fc80003f44270 */
[----:B------:R-:W-:Y:S01]  /*1f70*/  ISETP.GT.AND P1, PT, R0, RZ, P2 ;  /* 0x000000ff0000720c */ /* 0x000fe20001724270 */
[-C--:B0-----:R-:W-:Y:S02]  /*1f80*/  IMAD R8, R103, R6.reuse, RZ ;  /* 0x0000000667087224 */ /* 0x081fe400078e02ff */
[----:B------:R-:W-:-:S04]  /*1f90*/  IMAD.WIDE.U32 R104, R102, R6, R4 ;  /* 0x0000000666687225 */ /* 0x000fc800078e0004 */
[----:B------:R-:W-:-:S04]  /*1fa0*/  IMAD R5, R102, R7, R8 ;  /* 0x0000000766057224 */ /* 0x000fc800078e0208 */
[----:B------:R-:W-:Y:S01]  /*1fb0*/  IMAD.IADD R9, R105, 0x1, R5 ;  /* 0x0000000169097824 */ /* 0x000fe200078e0205 */
[----:B------:R-:W-:Y:S06]  /*1fc0*/  @!P0 BRA `(.L_x_33) ;  /* 0x0000002c00248947 */ /* 0x000fec0003800000 */
[----:B------:R-:W0:Y:S01]  /*1fd0*/  LDC.64 R106, c[0x0][0x5b8] ;  /* 0x00016e00ff6a7b82 */ /* 0x000e220000000a00 */
[----:B------:R-:W-:-:S07]  /*1fe0*/  ULDC.64 UR4, c[0x0][0x5c0] ;  /* 0x0001700000047ab9 */ /* 0x000fce0000000a00 */
[----:B------:R-:W1:Y:S08]  /*1ff0*/  LDC.64 R108, c[0x0][0x5b0] ;  /* 0x00016c00ff6c7b82 */ /* 0x000e700000000a00 */
[----:B------:R-:W2:Y:S01]  /*2000*/  LDC.64 R110, c[0x0][0x5a8] ;  /* 0x00016a00ff6e7b82 */ /* 0x000ea20000000a00 */
[-C--:B0-----:R-:W-:Y:S02]  /*2010*/  IMAD R8, R13, R106.reuse, RZ ;  /* 0x0000006a0d087224 */ /* 0x081fe400078e02ff */
[----:B------:R-:W-:-:S04]  /*2020*/  IMAD.WIDE.U32 R4, R2, R106, R10 ;  /* 0x0000006a02047225 */ /* 0x000fc800078e000a */
[----:B------:R-:W-:Y:S01]  /*2030*/  IMAD R105, R2, R107, R8 ;  /* 0x0000006b02697224 */ /* 0x000fe200078e0208 */
[----:B------:R-:W-:Y:S01]  /*2040*/  IADD3 R12, P0, R20, R4, RZ ;  /* 0x00000004140c7210 */ /* 0x000fe20007f1e0ff */
[----:B-1----:R-:W-:-:S03]  /*2050*/  IMAD R4, R103, R108, RZ ;  /* 0x0000006c67047224 */ /* 0x002fc600078e02ff */
[----:B------:R-:W-:Y:S01]  /*2060*/  IADD3.X R13, R21, R5, R105, P0, !PT ;  /* 0x00000005150d7210 */ /* 0x000fe200007fe469 */
[C---:B------:R-:W-:Y:S02]  /*2070*/  IMAD R107, R102.reuse, R109, R4 ;  /* 0x0000006d666b7224 */ /* 0x040fe400078e0204 */
[----:B------:R-:W-:-:S04]  /*2080*/  IMAD.WIDE.U32 R4, R102, R108, R12 ;  /* 0x0000006c66047225 */ /* 0x000fc800078e000c */
[----:B------:R-:W-:Y:S01]  /*2090*/  IMAD.IADD R5, R5, 0x1, R107 ;  /* 0x0000000105057824 */ /* 0x000fe200078e026b */
[----:B--2---:R-:W-:-:S04]  /*20a0*/  LEA R14, P0, R4, R110, 0x1 ;  /* 0x0000006e040e7211 */ /* 0x004fc800078008ff */
[----:B------:R-:W-:-:S05]  /*20b0*/  LEA.HI.X R15, R4, R111, R5, 0x1, P0 ;  /* 0x0000006f040f7211 */ /* 0x000fca00000f0c05 */
[----:B------:R-:W2:Y:S01]  /*20c0*/  @P1 LDG.E.LTC128B.U16 R19, desc[UR36][R14.64] ;  /* 0x000000240e131981 */ /* 0x000ea2000c1e1520 */
[----:B------:R-:W-:Y:S01]  /*20d0*/  IMAD.WIDE.U32 R4, R102, R108, R20 ;  /* 0x0000006c66047225 */ /* 0x000fe200078e0014 */
[----:B------:R-:W-:Y:S02]  /*20e0*/  BSSY B1, `(.L_x_34) ;  /* 0x0000015000017945 */ /* 0x000fe40003800000 */
[----:B------:R-:W-:-:S04]  /*20f0*/  IADD3 R98, P0, R10, R4, RZ ;  /* 0x000000040a627210 */ /* 0x000fc80007f1e0ff */
[----:B------:R-:W-:Y:S02]  /*2100*/  IADD3.X R99, R11, R107, R5, P0, !PT ;  /* 0x0000006b0b637210 */ /* 0x000fe400007fe405 */
[----:B------:R-:W-:Y:S01]  /*2110*/  LEA R8, P0, R104, UR4, 0x1 ;  /* 0x0000000468087c11 */ /* 0x000fe2000f8008ff */
[----:B------:R-:W-:-:S03]  /*2120*/  IMAD.WIDE.U32 R98, R2, R106, R98 ;  /* 0x0000006a02627225 */ /* 0x000fc600078e0062 */
[----:B------:R-:W-:Y:S02]  /*2130*/  LEA.HI.X R9, R104, UR5, R9, 0x1, P0 ;  /* 0x0000000568097c11 */ /* 0x000fe400080f0c09 */
[----:B------:R-:W-:-:S04]  /*2140*/  ISETP.GT.AND P0, PT, R3, 0x1, PT ;  /* 0x000000010300780c */ /* 0x000fc80003f04270 */
[----:B------:R-:W-:Y:S01]  /*2150*/  ISETP.GT.AND P3, PT, R0, RZ, P0 ;  /* 0x000000ff0000720c */ /* 0x000fe20000764270 */
[----:B--2---:R-:W-:-:S05]  /*2160*/  HADD2.F32 R4, -RZ, R19.H0_H0 ;  /* 0x20000013ff047230 */ /* 0x004fca0000004100 */
[----:B------:R-:W-:Y:S01]  /*2170*/  FMUL R5, R4, R89 ;  /* 0x0000005904057220 */ /* 0x000fe20000400000 */
[----:B------:R-:W-:-:S03]  /*2180*/  LEA R4, P4, R98, R110, 0x1 ;  /* 0x0000006e62047211 */ /* 0x000fc600078808ff */
[----:B------:R-:W-:-:S05]  /*2190*/  FFMA R5, R24, R88, R5 ;  /* 0x0000005818057223 */ /* 0x000fca0000000005 */
[----:B------:R-:W-:Y:S01]  /*21a0*/  F2FP.F16.F32.PACK_AB R14, RZ, R5 ;  /* 0x00000005ff0e723e */ /* 0x000fe200000000ff */
[----:B------:R-:W-:-:S03]  /*21b0*/  IMAD.IADD R5, R105, 0x1, R99 ;  /* 0x0000000169057824 */ /* 0x000fc600078e0263 */
[----:B------:R-:W-:Y:S01]  /*21c0*/  PRMT R15, R14, 0x7610, R15 ;  /* 0x000076100e0f7816 */ /* 0x000fe2000000000f */
[----:B------:R-:W-:Y:S01]  /*21d0*/  IMAD.SHL.U32 R14, R108, 0x8, RZ ;  /* 0x000000086c0e7824 */ /* 0x000fe200078e00ff */
[----:B------:R-:W-:-:S03]  /*21e0*/  LEA.HI.X R5, R98, R111, R5, 0x1, P4 ;  /* 0x0000006f62057211 */ /* 0x000fc600020f0c05 */
[----:B------:R0:W-:Y:S02]  /*21f0*/  @P1 STG.E.U16 desc[UR36][R8.64], R15 ;  /* 0x0000000f08001986 */ /* 0x0001e4000c101524 */
[----:B0-----:R-:W-:Y:S01]  /*2200*/  SHF.L.U64.HI R15, R108, 0x3, R109 ;  /* 0x000000036c0f7819 */ /* 0x001fe2000001026d */
[----:B------:R-:W-:Y:S06]  /*2210*/  @!P3 BRA `(.L_x_35) ;  /* 0x000000000004b947 */ /* 0x000fec0003800000 */
[----:B------:R0:W5:Y:S02]  /*2220*/  LDG.E.LTC128B.U16 R19, desc[UR36][R4.64+0x2] ;  /* 0x0000022404137981 */ /* 0x000164000c1e1520 */
.L_x_35:
[----:B------:R-:W-:Y:S05]  /*2230*/  BSYNC B1 ;  /* 0x0000000000017941 */ /* 0x000fea0003800000 */
.L_x_34:
[----:B-----5:R-:W-:Y:S01]  /*2240*/  HADD2.F32 R22, -RZ, R19.H0_H0 ;  /* 0x20000013ff167230 */ /* 0x020fe20000004100 */
[----:B------:R-:W-:Y:S01]  /*2250*/  ISETP.GT.AND P2, PT, R0, 0x8, P2 ;  /* 0x000000080000780c */ /* 0x000fe20001744270 */
[----:B------:R-:W-:-:S04]  /*2260*/  IMAD.WIDE.U32 R14, R102, R108, R14 ;  /* 0x0000006c660e7225 */ /* 0x000fc800078e000e */
[----:B------:R-:W-:Y:S01]  /*2270*/  FMUL R22, R22, R89 ;  /* 0x0000005916167220 */ /* 0x000fe20000400000 */
[----:B------:R-:W-:Y:S01]  /*2280*/  IMAD.IADD R107, R107, 0x1, R15 ;  /* 0x000000016b6b7824 */ /* 0x000fe200078e020f */
[----:B------:R-:W-:Y:S02]  /*2290*/  IADD3 R15, P1, R12, R14, RZ ;  /* 0x0000000e0c0f7210 */ /* 0x000fe40007f3e0ff */
[----:B------:R-:W-:-:S03]  /*22a0*/  FFMA R22, R25, R88, R22 ;  /* 0x0000005819167223 */ /* 0x000fc60000000016 */
[----:B------:R-:W-:Y:S01]  /*22b0*/  IMAD.X R24, R107, 0x1, R13, P1 ;  /* 0x000000016b187824 */ /* 0x000fe200008e060d */
[C---:B------:R-:W-:Y:S02]  /*22c0*/  LEA R12, P1, R15.reuse, R110, 0x1 ;  /* 0x0000006e0f0c7211 */ /* 0x040fe400078208ff */
[----:B------:R-:W-:Y:S02]  /*22d0*/  F2FP.F16.F32.PACK_AB R22, RZ, R22 ;  /* 0x00000016ff16723e */ /* 0x000fe400000000ff */
[----:B------:R-:W-:-:S03]  /*22e0*/  LEA.HI.X R13, R15, R111, R24, 0x1, P1 ;  /* 0x0000006f0f0d7211 */ /* 0x000fc600008f0c18 */
[----:B------:R1:W-:Y:S04]  /*22f0*/  @P3 STG.E.U16 desc[UR36][R8.64+0x2], R22 ;  /* 0x0000021608003986 */ /* 0x0003e8000c101524 */
[----:B------:R-:W2:Y:S01]  /*2300*/  @P2 LDG.E.LTC128B.U16 R19, desc[UR36][R12.64] ;  /* 0x000000240c132981 */ /* 0x000ea2000c1e1520 */
[----:B------:R-:W-:Y:S01]  /*2310*/  IADD3 R14, P1, P3, R10, R14, R20 ;  /* 0x0000000e0a0e7210 */ /* 0x000fe20007b3e014 */
[----:B------:R-:W-:Y:S01]  /*2320*/  BSSY B1, `(.L_x_36) ;  /* 0x0000011000017945 */ /* 0x000fe20003800000 */
[----:B------:R-:W-:Y:S02]  /*2330*/  SHF.L.U64.HI R7, R6, 0x4, R7 ;  /* 0x0000000406077819 */ /* 0x000fe40000010207 */
[----:B------:R-:W-:Y:S02]  /*2340*/  IADD3.X R15, R11, R107, R21, P1, P3 ;  /* 0x0000006b0b0f7210 */ /* 0x000fe40000fe6415 */
[----:B------:R-:W-:Y:S01]  /*2350*/  ISETP.GT.AND P0, PT, R0, 0x8, P0 ;  /* 0x000000080000780c */ /* 0x000fe20000704270 */
[----:B------:R-:W-:-:S04]  /*2360*/  IMAD.WIDE.U32 R14, R2, R106, R14 ;  /* 0x0000006a020e7225 */ /* 0x000fc800078e000e */
[----:B------:R-:W-:Y:S02]  /*2370*/  IMAD.IADD R2, R105, 0x1, R15 ;  /* 0x0000000169027824 */ /* 0x000fe400078e020f */
[----:B--2---:R-:W-:-:S05]  /*2380*/  HADD2.F32 R10, -RZ, R19.H0_H0 ;  /* 0x20000013ff0a7230 */ /* 0x004fca0000004100 */
[----:B------:R-:W-:Y:S01]  /*2390*/  FMUL R11, R10, R89 ;  /* 0x000000590a0b7220 */ /* 0x000fe20000400000 */
[----:B------:R-:W-:Y:S02]  /*23a0*/  LEA R10, P1, R6, R8, 0x4 ;  /* 0x00000008060a7211 */ /* 0x000fe400078220ff */
[----:B------:R-:W-:Y:S01]  /*23b0*/  LEA R6, P3, R14, R110, 0x1 ;  /* 0x0000006e0e067211 */ /* 0x000fe200078608ff */
[----:B------:R-:W-:-:S05]  /*23c0*/  FFMA R11, R26, R88, R11 ;  /* 0x000000581a0b7223 */ /* 0x000fca000000000b */
[----:B------:R-:W-:Y:S01]  /*23d0*/  F2FP.F16.F32.PACK_AB R12, RZ, R11 ;  /* 0x0000000bff0c723e */ /* 0x000fe200000000ff */
[----:B------:R-:W-:Y:S01]  /*23e0*/  IMAD.X R11, R7, 0x1, R9, P1 ;  /* 0x00000001070b7824 */ /* 0x000fe200008e0609 */
[----:B------:R-:W-:-:S04]  /*23f0*/  LEA.HI.X R7, R14, R111, R2, 0x1, P3 ;  /* 0x0000006f0e077211 */ /* 0x000fc800018f0c02 */
[----:B------:R1:W-:Y:S01]  /*2400*/  @P2 STG.E.U16 desc[UR36][R10.64], R12 ;  /* 0x0000000c0a002986 */ /* 0x0003e2000c101524 */
[----:B------:R-:W-:Y:S05]  /*2410*/  @!P0 BRA `(.L_x_37) ;  /* 0x0000000000048947 */ /* 0x000fea0003800000 */
[----:B------:R2:W5:Y:S02]  /*2420*/  LDG.E.LTC128B.U16 R19, desc[UR36][R6.64+0x2] ;  /* 0x0000022406137981 */ /* 0x000564000c1e1520 */
.L_x_37:
[----:B------:R-:W-:Y:S05]  /*2430*/  BSYNC B1 ;  /* 0x0000000000017941 */ /* 0x000fea0003800000 */
.L_x_36:
[----:B-----5:R-:W-:Y:S01]  /*2440*/  HADD2.F32 R2, -RZ, R19.H0_H0 ;  /* 0x20000013ff027230 */ /* 0x020fe20000004100 */
[----:B------:R-:W-:Y:S01]  /*2450*/  ISETP.GT.AND P1, PT, R3, 0x8, PT ;  /* 0x000000080300780c */ /* 0x000fe20003f24270 */
[----:B------:R-:W-:Y:S03]  /*2460*/  BSSY B1, `(.L_x_38) ;  /* 0x0000008000017945 */ /* 0x000fe60003800000 */
[----:B------:R-:W-:Y:S01]  /*2470*/  FMUL R2, R2, R89 ;  /* 0x0000005902027220 */ /* 0x000fe20000400000 */
[----:B------:R-:W-:-:S03]  /*2480*/  ISETP.GT.AND P2, PT, R0, RZ, P1 ;  /* 0x000000ff0000720c */ /* 0x000fc60000f44270 */
[----:B------:R-:W-:-:S05]  /*2490*/  FFMA R2, R27, R88, R2 ;  /* 0x000000581b027223 */ /* 0x000fca0000000002 */
[----:B------:R-:W-:-:S05]  /*24a0*/  F2FP.F16.F32.PACK_AB R2, RZ, R2 ;  /* 0x00000002ff02723e */ /* 0x000fca00000000ff */
[----:B------:R3:W-:Y:S01]  /*24b0*/  @P0 STG.E.U16 desc[UR36][R10.64+0x2], R2 ;  /* 0x000002020a000986 */ /* 0x0007e2000c101524 */
[----:B------:R-:W-:Y:S05]  /*24c0*/  @!P2 BRA `(.L_x_39) ;  /* 0x000000000004a947 */ /* 0x000fea0003800000 */
[----:B------:R4:W5:Y:S02]  /*24d0*/  LDG.E.LTC128B.U16 R19, desc[UR36][R4.64+0x10] ;  /* 0x0000102404137981 */ /* 0x000964000c1e1520 */
.L_x_39:
[----:B------:R-:W-:Y:S05]  /*24e0*/  BSYNC B1 ;  /* 0x0000000000017941 */ /* 0x000fea0003800000 */
.L_x_38:
[----:B---3-5:R-:W-:Y:S01]  /*24f0*/  HADD2.F32 R2, -RZ, R19.H0_H0 ;  /* 0x20000013ff027230 */ /* 0x028fe20000004100 */
        /* <DEDUP_REMOVED lines=9> */
.L_x_41:
[----:B------:R-:W-:Y:S05]  /*2590*/  BSYNC B1 ;  /* 0x0000000000017941 */ /* 0x000fea0003800000 */
.L_x_40:
[----:B-----5:R-:W-:Y:S01]  /*25a0*/  HADD2.F32 R2, -RZ, R19.H0_H0 ;  /* 0x20000013ff027230 */ /* 0x020fe20000004100 */
[----:B------:R-:W-:Y:S01]  /*25b0*/  ISETP.GT.AND P1, PT, R0, 0x8, P1 ;  /* 0x000000080000780c */ /* 0x000fe20000f24270 */
[----:B------:R-:W-:Y:S03]  /*25c0*/  BSSY B1, `(.L_x_42) ;  /* 0x0000007000017945 */ /* 0x000fe60003800000 */
[----:B------:R-:W-:-:S04]  /*25d0*/  FMUL R2, R2, R89 ;  /* 0x0000005902027220 */ /* 0x000fc80000400000 */
[----:B------:R-:W-:-:S05]  /*25e0*/  FFMA R2, R29, R88, R2 ;  /* 0x000000581d027223 */ /* 0x000fca0000000002 */
[----:B------:R-:W-:-:S05]  /*25f0*/  F2FP.F16.F32.PACK_AB R2, RZ, R2 ;  /* 0x00000002ff02723e */ /* 0x000fca00000000ff */
[----:B------:R0:W-:Y:S01]  /*2600*/  @P3 STG.E.U16 desc[UR36][R8.64+0x12], R2 ;  /* 0x0000120208003986 */ /* 0x0001e2000c101524 */
[----:B------:R-:W-:Y:S05]  /*2610*/  @!P1 BRA `(.L_x_43) ;  /* 0x0000000000049947 */ /* 0x000fea0003800000 */
[----:B------:R0:W5:Y:S02]  /*2620*/  LDG.E.LTC128B.U16 R19, desc[UR36][R6.64+0x10] ;  /* 0x0000102406137981 */ /* 0x000164000c1e1520 */
.L_x_43:
[----:B------:R-:W-:Y:S05]  /*2630*/  BSYNC B1 ;  /* 0x0000000000017941 */ /* 0x000fea0003800000 */
.L_x_42:
[----:B0----5:R-:W-:Y:S01]  /*2640*/  HADD2.F32 R2, -RZ, R19.H0_H0 ;  /* 0x20000013ff027230 */ /* 0x021fe20000004100 */
[----:B------:R-:W-:Y:S01]  /*2650*/  ISETP.GT.AND P0, PT, R0, 0x8, P0 ;  /* 0x000000080000780c */ /* 0x000fe20000704270 */
[----:B------:R-:W-:Y:S03]  /*2660*/  BSSY B1, `(.L_x_44) ;  /* 0x0000007000017945 */ /* 0x000fe60003800000 */
[----:B---3--:R-:W-:-:S04]  /*2670*/  FMUL R13, R2, R89 ;  /* 0x00000059020d7220 */ /* 0x008fc80000400000 */
[----:B------:R-:W-:-:S05]  /*2680*/  FFMA R13, R30, R88, R13 ;  /* 0x000000581e0d7223 */ /* 0x000fca000000000d */
[----:B------:R-:W-:-:S05]  /*2690*/  F2FP.F16.F32.PACK_AB R13, RZ, R13 ;  /* 0x0000000dff0d723e */ /* 0x000fca00000000ff */
[----:B------:R0:W-:Y:S01]  /*26a0*/  @P1 STG.E.U16 desc[UR36][R10.64+0x10], R13 ;  /* 0x0000100d0a001986 */ /* 0x0001e2000c101524 */
[----:B------:R-:W-:Y:S05]  /*26b0*/  @!P0 BRA `(.L_x_45) ;  /* 0x0000000000048947 */ /* 0x000fea0003800000 */
[----:B------:R3:W5:Y:S02]  /*26c0*/  LDG.E.LTC128B.U16 R19, desc[UR36][R6.64+0x12] ;  /* 0x0000122406137981 */ /* 0x000764000c1e1520 */
.L_x_45:
[----:B------:R-:W-:Y:S05]  /*26d0*/  BSYNC B1 ;  /* 0x0000000000017941 */ /* 0x000fea0003800000 */
.L_x_44:
        /* <DEDUP_REMOVED lines=10> */
.L_x_47:
[----:B------:R-:W-:Y:S05]  /*2780*/  BSYNC B1 ;  /* 0x0000000000017941 */ /* 0x000fea0003800000 */
.L_x_46:
[----:B0----5:R-:W-:Y:S01]  /*2790*/  HADD2.F32 R2, -RZ, R19.H0_H0 ;  /* 0x20000013ff027230 */ /* 0x021fe20000004100 */
        /* <DEDUP_REMOVED lines=9> */
.L_x_49:
[----:B------:R-:W-:Y:S05]  /*2830*/  BSYNC B1 ;  /* 0x0000000000017941 */ /* 0x000fea0003800000 */
.L_x_48:
        /* <DEDUP_REMOVED lines=9> */
.L_x_51:
[----:B------:R-:W-:Y:S05]  /*28d0*/  BSYNC B1 ;  /* 0x0000000000017941 */ /* 0x000fea0003800000 */
.L_x_50:
[----:B0----5:R-:W-:Y:S01]  /*28e0*/  HADD2.F32 R2, -RZ, R19.H0_H0 ;  /* 0x20000013ff027230 */ /* 0x021fe20000004100 */
        /* <DEDUP_REMOVED lines=8> */
.L_x_53:
[----:B------:R-:W-:Y:S05]  /*2970*/  BSYNC B1 ;  /* 0x0000000000017941 */ /* 0x000fea0003800000 */
.L_x_52:
        /* <DEDUP_REMOVED lines=10> */
.L_x_55:
[----:B------:R-:W-:Y:S05]  /*2a20*/  BSYNC B1 ;  /* 0x0000000000017941 */ /* 0x000fea0003800000 */
.L_x_54:
        /* <DEDUP_REMOVED lines=10> */
.L_x_57:
[----:B------:R-:W-:Y:S05]  /*2ad0*/  BSYNC B1 ;  /* 0x0000000000017941 */ /* 0x000fea0003800000 */
.L_x_56:
        /* <DEDUP_REMOVED lines=9> */
.L_x_59:
[----:B------:R-:W-:Y:S05]  /*2b70*/  BSYNC B1 ;  /* 0x0000000000017941 */ /* 0x000fea0003800000 */
.L_x_58:
        /* <DEDUP_REMOVED lines=9> */
.L_x_61:
[----:B------:R-:W-:Y:S05]  /*2c10*/  BSYNC B1 ;  /* 0x0000000000017941 */ /* 0x000fea0003800000 */
.L_x_60:
        /* <DEDUP_REMOVED lines=10> */
.L_x_63:
[----:B------:R-:W-:Y:S05]  /*2cc0*/  BSYNC B1 ;  /* 0x0000000000017941 */ /* 0x000fea0003800000 */
.L_x_62:
        /* <DEDUP_REMOVED lines=10> */
.L_x_65:
[----:B------:R-:W-:Y:S05]  /*2d70*/  BSYNC B1 ;  /* 0x0000000000017941 */ /* 0x000fea0003800000 */
.L_x_64:
        /* <DEDUP_REMOVED lines=9> */
.L_x_67:
[----:B------:R-:W-:Y:S05]  /*2e10*/  BSYNC B1 ;  /* 0x0000000000017941 */ /* 0x000fea0003800000 */
.L_x_66:
        /* <DEDUP_REMOVED lines=9> */
.L_x_69:
[----:B------:R-:W-:Y:S05]  /*2eb0*/  BSYNC B1 ;  /* 0x0000000000017941 */ /* 0x000fea0003800000 */
.L_x_68:
        /* <DEDUP_REMOVED lines=10> */
.L_x_71:
[----:B------:R-:W-:Y:S05]  /*2f60*/  BSYNC B1 ;  /* 0x0000000000017941 */ /* 0x000fea0003800000 */
.L_x_70:
        /* <DEDUP_REMOVED lines=10> */
.L_x_73:
[----:B------:R-:W-:Y:S05]  /*3010*/  BSYNC B1 ;  /* 0x0000000000017941 */ /* 0x000fea0003800000 */
.L_x_72:
        /* <DEDUP_REMOVED lines=9> */
.L_x_75:
[----:B------:R-:W-:Y:S05]  /*30b0*/  BSYNC B1 ;  /* 0x0000000000017941 */ /* 0x000fea0003800000 */
.L_x_74:
        /* <DEDUP_REMOVED lines=9> */
.L_x_77:
[----:B------:R-:W-:Y:S05]  /*3150*/  BSYNC B1 ;  /* 0x0000000000017941 */ /* 0x000fea0003800000 */
.L_x_76:
        /* <DEDUP_REMOVED lines=10> */
.L_x_79:
[----:B------:R-:W-:Y:S05]  /*3200*/  BSYNC B1 ;  /* 0x0000000000017941 */ /* 0x000fea0003800000 */
.L_x_78:
        /* <DEDUP_REMOVED lines=10> */
.L_x_81:
[----:B------:R-:W-:Y:S05]  /*32b0*/  BSYNC B1 ;  /* 0x0000000000017941 */ /* 0x000fea0003800000 */
.L_x_80:
        /* <DEDUP_REMOVED lines=9> */
.L_x_83:
[----:B------:R-:W-:Y:S05]  /*3350*/  BSYNC B1 ;  /* 0x0000000000017941 */ /* 0x000fea0003800000 */
.L_x_82:
        /* <DEDUP_REMOVED lines=9> */
.L_x_85:
[----:B------:R-:W-:Y:S05]  /*33f0*/  BSYNC B1 ;  /* 0x0000000000017941 */ /* 0x000fea0003800000 */
.L_x_84:
        /* <DEDUP_REMOVED lines=10> */
.L_x_87:
[----:B------:R-:W-:Y:S05]  /*34a0*/  BSYNC B1 ;  /* 0x0000000000017941 */ /* 0x000fea0003800000 */
.L_x_86:
        /* <DEDUP_REMOVED lines=10> */
.L_x_89:
[----:B------:R-:W-:Y:S05]  /*3550*/  BSYNC B1 ;  /* 0x0000000000017941 */ /* 0x000fea0003800000 */
.L_x_88:
        /* <DEDUP_REMOVED lines=9> */
.L_x_91:
[----:B------:R-:W-:Y:S05]  /*35f0*/  BSYNC B1 ;  /* 0x0000000000017941 */ /* 0x000fea0003800000 */
.L_x_90:
        /* <DEDUP_REMOVED lines=9> */
.L_x_93:
[----:B------:R-:W-:Y:S05]  /*3690*/  BSYNC B1 ;  /* 0x0000000000017941 */ /* 0x000fea0003800000 */
.L_x_92:
        /* <DEDUP_REMOVED lines=10> */
.L_x_95:
[----:B------:R-:W-:Y:S05]  /*3740*/  BSYNC B1 ;  /* 0x0000000000017941 */ /* 0x000fea0003800000 */
.L_x_94:
        /* <DEDUP_REMOVED lines=10> */
.L_x_97:
[----:B------:R-:W-:Y:S05]  /*37f0*/  BSYNC B1 ;  /* 0x0000000000017941 */ /* 0x000fea0003800000 */
.L_x_96:
        /* <DEDUP_REMOVED lines=9> */
.L_x_99:
[----:B------:R-:W-:Y:S05]  /*3890*/  BSYNC B1 ;  /* 0x0000000000017941 */ /* 0x000fea0003800000 */
.L_x_98:
        /* <DEDUP_REMOVED lines=9> */
.L_x_101:
[----:B------:R-:W-:Y:S05]  /*3930*/  BSYNC B1 ;  /* 0x0000000000017941 */ /* 0x000fea0003800000 */
.L_x_100:
        /* <DEDUP_REMOVED lines=10> */
.L_x_103:
[----:B------:R-:W-:Y:S05]  /*39e0*/  BSYNC B1 ;  /* 0x0000000000017941 */ /* 0x000fea0003800000 */
.L_x_102:
        /* <DEDUP_REMOVED lines=10> */
.L_x_105:
[----:B------:R-:W-:Y:S05]  /*3a90*/  BSYNC B1 ;  /* 0x0000000000017941 */ /* 0x000fea0003800000 */
.L_x_104:
        /* <DEDUP_REMOVED lines=9> */
.L_x_107:
[----:B------:R-:W-:Y:S05]  /*3b30*/  BSYNC B1 ;  /* 0x0000000000017941 */ /* 0x000fea0003800000 */
.L_x_106:
        /* <DEDUP_REMOVED lines=9> */
.L_x_109:
[----:B------:R-:W-:Y:S05]  /*3bd0*/  BSYNC B1 ;  /* 0x0000000000017941 */ /* 0x000fea0003800000 */
.L_x_108:
        /* <DEDUP_REMOVED lines=10> */
.L_x_111:
[----:B------:R-:W-:Y:S05]  /*3c80*/  BSYNC B1 ;  /* 0x0000000000017941 */ /* 0x000fea0003800000 */
.L_x_110:
        /* <DEDUP_REMOVED lines=10> */
.L_x_113:
[----:B------:R-:W-:Y:S05]  /*3d30*/  BSYNC B1 ;  /* 0x0000000000017941 */ /* 0x000fea0003800000 */
.L_x_112:
        /* <DEDUP_REMOVED lines=9> */
.L_x_115:
[----:B------:R-:W-:Y:S05]  /*3dd0*/  BSYNC B1 ;  /* 0x0000000000017941 */ /* 0x000fea0003800000 */
.L_x_114:
        /* <DEDUP_REMOVED lines=9> */
.L_x_117:
[----:B------:R-:W-:Y:S05]  /*3e70*/  BSYNC B1 ;  /* 0x0000000000017941 */ /* 0x000fea0003800000 */
.L_x_116:
        /* <DEDUP_REMOVED lines=10> */
.L_x_119:
[----:B------:R-:W-:Y:S05]  /*3f20*/  BSYNC B1 ;  /* 0x0000000000017941 */ /* 0x000fea0003800000 */
.L_x_118:
        /* <DEDUP_REMOVED lines=10> */
.L_x_121:
[----:B------:R-:W-:Y:S05]  /*3fd0*/  BSYNC B1 ;  /* 0x0000000000017941 */ /* 0x000fea0003800000 */
.L_x_120:
        /* <DEDUP_REMOVED lines=9> */
.L_x_123:
[----:B------:R-:W-:Y:S05]  /*4070*/  BSYNC B1 ;  /* 0x0000000000017941 */ /* 0x000fea0003800000 */
.L_x_122:
        /* <DEDUP_REMOVED lines=9> */
.L_x_125:
[----:B------:R-:W-:Y:S05]  /*4110*/  BSYNC B1 ;  /* 0x0000000000017941 */ /* 0x000fea0003800000 */
.L_x_124:
        /* <DEDUP_REMOVED lines=10> */
.L_x_127:
[----:B------:R-:W-:Y:S05]  /*41c0*/  BSYNC B1 ;  /* 0x0000000000017941 */ /* 0x000fea0003800000 */
.L_x_126:
        /* <DEDUP_REMOVED lines=10> */
.L_x_129:
[----:B------:R-:W-:Y:S05]  /*4270*/  BSYNC B1 ;  /* 0x0000000000017941 */ /* 0x000fea0003800000 */
.L_x_128:
        /* <DEDUP_REMOVED lines=9> */
.L_x_131:
[----:B------:R-:W-:Y:S05]  /*4310*/  BSYNC B1 ;  /* 0x0000000000017941 */ /* 0x000fea0003800000 */
.L_x_130:
        /* <DEDUP_REMOVED lines=9> */
.L_x_133:
[----:B------:R-:W-:Y:S05]  /*43b0*/  BSYNC B1 ;  /* 0x0000000000017941 */ /* 0x000fea0003800000 */
.L_x_132:
        /* <DEDUP_REMOVED lines=10> */
.L_x_135:
[----:B------:R-:W-:Y:S05]  /*4460*/  BSYNC B1 ;  /* 0x0000000000017941 */ /* 0x000fea0003800000 */
.L_x_134:
        /* <DEDUP_REMOVED lines=10> */
.L_x_137:
[----:B------:R-:W-:Y:S05]  /*4510*/  BSYNC B1 ;  /* 0x0000000000017941 */ /* 0x000fea0003800000 */
.L_x_136:
        /* <DEDUP_REMOVED lines=9> */
.L_x_139:
[----:B------:R-:W-:Y:S05]  /*45b0*/  BSYNC B1 ;  /* 0x0000000000017941 */ /* 0x000fea0003800000 */
.L_x_138:
        /* <DEDUP_REMOVED lines=9> */
.L_x_141:
[----:B------:R-:W-:Y:S05]  /*4650*/  BSYNC B1 ;  /* 0x0000000000017941 */ /* 0x000fea0003800000 */
.L_x_140:
        /* <DEDUP_REMOVED lines=10> */
.L_x_143:
[----:B------:R-:W-:Y:S05]  /*4700*/  BSYNC B1 ;  /* 0x0000000000017941 */ /* 0x000fea0003800000 */
.L_x_142:
        /* <DEDUP_REMOVED lines=10> */
.L_x_145:
[----:B------:R-:W-:Y:S05]  /*47b0*/  BSYNC B1 ;  /* 0x0000000000017941 */ /* 0x000fea0003800000 */
.L_x_144:
        /* <DEDUP_REMOVED lines=9> */
.L_x_147:
[----:B------:R-:W-:Y:S05]  /*4850*/  BSYNC B1 ;  /* 0x0000000000017941 */ /* 0x000fea0003800000 */
.L_x_146:
        /* <DEDUP_REMOVED lines=9> */
.L_x_149:
[----:B------:R-:W-:Y:S05]  /*48f0*/  BSYNC B1 ;  /* 0x0000000000017941 */ /* 0x000fea0003800000 */
.L_x_148:
        /* <DEDUP_REMOVED lines=10> */
.L_x_151:
[----:B------:R-:W-:Y:S05]  /*49a0*/  BSYNC B1 ;  /* 0x0000000000017941 */ /* 0x000fea0003800000 */
.L_x_150:
[----:B0----5:R-:W-:Y:S01]  /*49b0*/  HADD2.F32 R2, -RZ, R19.H0_H0 ;  /* 0x20000013ff027230 */ /* 0x021fe20000004100 */
[----:B------:R-:W-:Y:S01]  /*49c0*/  ISETP.GT.AND P0, PT, R3, 0x79, PT ;  /* 0x000000790300780c */ /* 0x000fe20003f04270 */
[----:B------:R-:W-:Y:S01]  /*49d0*/  @P2 IMAD.MOV.U32 R3, RZ, RZ, R9 ;  /* 0x000000ffff032224 */ /* 0x000fe200078e0009 */
[----:B------:R-:W-:Y:S02]  /*49e0*/  BSSY B1, `(.L_x_152) ;  /* 0x0000009000017945 */ /* 0x000fe40003800000 */
[----:B------:R-:W-:Y:S01]  /*49f0*/  FMUL R13, R2, R89 ;  /* 0x00000059020d7220 */ /* 0x000fe20000400000 */
[----:B------:R-:W-:Y:S01]  /*4a00*/  @P2 IMAD.MOV.U32 R2, RZ, RZ, R8 ;  /* 0x000000ffff022224 */ /* 0x000fe200078e0008 */
[----:B------:R-:W-:Y:S02]  /*4a10*/  ISETP.GT.AND P3, PT, R0, RZ, P0 ;  /* 0x000000ff0000720c */ /* 0x000fe40000764270 */
[----:B------:R-:W-:-:S05]  /*4a20*/  FFMA R13, R84, R88, R13 ;  /* 0x00000058540d7223 */ /* 0x000fca000000000d */
[----:B------:R-:W-:-:S05]  /*4a30*/  F2FP.F16.F32.PACK_AB R13, RZ, R13 ;  /* 0x0000000dff0d723e */ /* 0x000fca00000000ff */
[----:B------:R0:W-:Y:S01]  /*4a40*/  @P2 STG.E.U16 desc[UR36][R2.64+0xf0], R13 ;  /* 0x0000f00d02002986 */ /* 0x0001e2000c101524 */
[----:B------:R-:W-:Y:S05]  /*4a50*/  @!P3 BRA `(.L_x_153) ;  /* 0x000000000004b947 */ /* 0x000fea0003800000 */
[----:B------:R0:W5:Y:S02]  /*4a60*/  LDG.E.LTC128B.U16 R19, desc[UR36][R4.64+0xf2] ;  /* 0x0000f22404137981 */ /* 0x000164000c1e1520 */
.L_x_153:
[----:B------:R-:W-:Y:S05]  /*4a70*/  BSYNC B1 ;  /* 0x0000000000017941 */ /* 0x000fea0003800000 */
.L_x_152:
        /* <DEDUP_REMOVED lines=9> */
.L_x_155:
[----:B------:R-:W-:Y:S05]  /*4b10*/  BSYNC B1 ;  /* 0x0000000000017941 */ /* 0x000fea0003800000 */
.L_x_154:
[----:B0----5:R-:W-:Y:S01]  /*4b20*/  HADD2.F32 R2, -RZ, R19.H0_H0 ;  /* 0x20000013ff027230 */ /* 0x021fe20000004100 */
[----:B------:R-:W-:Y:S01]  /*4b30*/  ISETP.GT.AND P0, PT, R0, 0x8, P0 ;  /* 0x000000080000780c */ /* 0x000fe20000704270 */
[----:B------:R-:W-:Y:S03]  /*4b40*/  BSSY B1, `(.L_x_156) ;  /* 0x000000a000017945 */ /* 0x000fe60003800000 */
[----:B------:R-:W-:Y:S01]  /*4b50*/  FMUL R3, R2, R89 ;  /* 0x0000005902037220 */ /* 0x000fe20000400000 */
[----:B------:R-:W-:-:S03]  /*4b60*/  @P1 IMAD.MOV.U32 R2, RZ, RZ, R10 ;  /* 0x000000ffff021224 */ /* 0x000fc600078e000a */
[----:B------:R-:W-:-:S05]  /*4b70*/  FFMA R3, R86, R88, R3 ;  /* 0x0000005856037223 */ /* 0x000fca0000000003 */
[----:B------:R-:W-:-:S04]  /*4b80*/  F2FP.F16.F32.PACK_AB R3, RZ, R3 ;  /* 0x00000003ff03723e */ /* 0x000fc800000000ff */
[----:B----4-:R-:W-:Y:S01]  /*4b90*/  PRMT R4, R3, 0x7610, R4 ;  /* 0x0000761003047816 */ /* 0x010fe20000000004 */
[----:B------:R-:W-:-:S05]  /*4ba0*/  @P1 IMAD.MOV.U32 R3, RZ, RZ, R11 ;  /* 0x000000ffff031224 */ /* 0x000fca00078e000b */
[----:B------:R0:W-:Y:S01]  /*4bb0*/  @P1 STG.E.U16 desc[UR36][R2.64+0xf0], R4 ;  /* 0x0000f00402001986 */ /* 0x0001e2000c101524 */
[----:B------:R-:W-:Y:S05]  /*4bc0*/  @!P0 BRA `(.L_x_157) ;  /* 0x0000000000048947 */ /* 0x000fea0003800000 */
[----:B------:R4:W5:Y:S02]  /*4bd0*/  LDG.E.LTC128B.U16 R19, desc[UR36][R6.64+0xf2] ;  /* 0x0000f22406137981 */ /* 0x000964000c1e1520 */
.L_x_157:
[----:B------:R-:W-:Y:S05]  /*4be0*/  BSYNC B1 ;  /* 0x0000000000017941 */ /* 0x000fea0003800000 */
.L_x_156:
[----:B------:R-:W-:Y:S05]  /*4bf0*/  @!P0 BRA `(.L_x_158) ;  /* 0x0000001000e88947 */ /* 0x000fea0003800000 */
[----:B-----5:R-:W-:-:S05]  /*4c00*/  HADD2.F32 R0, -RZ, R19.H0_H0 ;  /* 0x20000013ff007230 */ /* 0x020fca0000004100 */
[----:B------:R-:W-:-:S04]  /*4c10*/  FMUL R0, R0, R89 ;  /* 0x0000005900007220 */ /* 0x000fc80000400000 */
[----:B------:R-:W-:-:S05]  /*4c20*/  FFMA R0, R87, R88, R0 ;  /* 0x0000005857007223 */ /* 0x000fca0000000000 */
[----:B------:R-:W-:-:S05]  /*4c30*/  F2FP.F16.F32.PACK_AB R0, RZ, R0 ;  /* 0x00000000ff00723e */ /* 0x000fca00000000ff */
[----:B------:R0:W-:Y:S01]  /*4c40*/  STG.E.U16 desc[UR36][R10.64+0xf2], R0 ;  /* 0x0000f2000a007986 */ /* 0x0001e2000c101524 */
[----:B------:R-:W-:Y:S05]  /*4c50*/  BRA `(.L_x_158) ;  /* 0x0000001000d07947 */ /* 0x000fea0003800000 */
.L_x_33:
[----:B------:R-:W-:Y:S01]  /*4c60*/  ISETP.GT.AND P0, PT, R3, 0x1, PT ;  /* 0x000000010300780c */ /* 0x000fe20003f04270 */
[----:B------:R-:W-:Y:S01]  /*4c70*/  ULDC.64 UR4, c[0x0][0x5c0] ;  /* 0x0001700000047ab9 */ /* 0x000fe20000000a00 */
[-C--:B------:R-:W-:Y:S01]  /*4c80*/  FMUL R24, R24, R88.reuse ;  /* 0x0000005818187220 */ /* 0x080fe20000400000 */
[-C--:B------:R-:W-:Y:S01]  /*4c90*/  FMUL R25, R25, R88.reuse ;  /* 0x0000005819197220 */ /* 0x080fe20000400000 */
[----:B------:R-:W-:Y:S01]  /*4ca0*/  ISETP.GT.AND P3, PT, R0, RZ, P0 ;  /* 0x000000ff0000720c */ /* 0x000fe20000764270 */
[-C--:B------:R-:W-:Y:S01]  /*4cb0*/  FMUL R26, R26, R88.reuse ;  /* 0x000000581a1a7220 */ /* 0x080fe20000400000 */
[----:B------:R-:W-:Y:S01]  /*4cc0*/  LEA R4, P4, R104, UR4, 0x1 ;  /* 0x0000000468047c11 */ /* 0x000fe2000f8808ff */
[----:B------:R-:W-:Y:S01]  /*4cd0*/  FMUL R27, R27, R88 ;  /* 0x000000581b1b7220 */ /* 0x000fe20000400000 */
[----:B------:R-:W-:Y:S01]  /*4ce0*/  F2FP.F16.F32.PACK_AB R24, RZ, R24 ;  /* 0x00000018ff18723e */ /* 0x000fe200000000ff */
[-C--:B------:R-:W-:Y:S01]  /*4cf0*/  FMUL R28, R28, R88.reuse ;  /* 0x000000581c1c7220 */ /* 0x080fe20000400000 */
[----:B------:R-:W-:Y:S01]  /*4d00*/  LEA.HI.X R5, R104, UR5, R9, 0x1, P4 ;  /* 0x0000000568057c11 */ /* 0x000fe2000a0f0c09 */
[-C--:B------:R-:W-:Y:S01]  /*4d10*/  FMUL R29, R29, R88.reuse ;  /* 0x000000581d1d7220 */ /* 0x080fe20000400000 */
[----:B------:R-:W-:Y:S01]  /*4d20*/  F2FP.F16.F32.PACK_AB R25, RZ, R25 ;  /* 0x00000019ff19723e */ /* 0x000fe200000000ff */
[-C--:B------:R-:W-:Y:S01]  /*4d30*/  FMUL R30, R30, R88.reuse ;  /* 0x000000581e1e7220 */ /* 0x080fe20000400000 */
[----:B------:R-:W-:Y:S01]  /*4d40*/  SHF.L.U64.HI R7, R6, 0x4, R7 ;  /* 0x0000000406077819 */ /* 0x000fe20000010207 */
[----:B------:R-:W-:Y:S01]  /*4d50*/  @P1 STG.E.U16 desc[UR36][R4.64], R24 ;  /* 0x0000001804001986 */ /* 0x000fe2000c101524 */
[----:B------:R-:W-:Y:S01]  /*4d60*/  ISETP.GT.AND P1, PT, R3, 0x8, PT ;  /* 0x000000080300780c */ /* 0x000fe20003f24270 */
[----:B------:R-:W-:Y:S01]  /*4d70*/  FMUL R31, R31, R88 ;  /* 0x000000581f1f7220 */ /* 0x000fe20000400000 */
[----:B------:R-:W-:Y:S01]  /*4d80*/  ISETP.GT.AND P4, PT, R0, 0x8, P0 ;  /* 0x000000080000780c */ /* 0x000fe20000784270 */
[----:B------:R-:W-:Y:S01]  /*4d90*/  @P3 STG.E.U16 desc[UR36][R4.64+0x2], R25 ;  /* 0x0000021904003986 */ /* 0x000fe2000c101524 */
[----:B------:R-:W-:Y:S01]  /*4da0*/  LEA R6, P3, R6, R4, 0x4 ;  /* 0x0000000406067211 */ /* 0x000fe200078620ff */
[-C--:B------:R-:W-:Y:S01]  /*4db0*/  FMUL R32, R32, R88.reuse ;  /* 0x0000005820207220 */ /* 0x080fe20000400000 */
[C---:B------:R-:W-:Y:S01]  /*4dc0*/  ISETP.GT.AND P2, PT, R0.reuse, 0x8, P2 ;  /* 0x000000080000780c */ /* 0x040fe20001744270 */
[-C--:B------:R-:W-:Y:S01]  /*4dd0*/  FMUL R33, R33, R88.reuse ;  /* 0x0000005821217220 */ /* 0x080fe20000400000 */
[----:B------:R-:W-:Y:S01]  /*4de0*/  ISETP.GT.AND P0, PT, R3, 0x9, PT ;  /* 0x000000090300780c */ /* 0x000fe20003f04270 */
[----:B------:R-:W-:Y:S01]  /*4df0*/  IMAD.X R7, R7, 0x1, R5, P3 ;  /* 0x0000000107077824 */ /* 0x000fe200018e0605 */
[----:B------:R-:W-:Y:S01]  /*4e00*/  ISETP.GT.AND P5, PT, R0, RZ, P1 ;  /* 0x000000ff0000720c */ /* 0x000fe20000fa4270 */
[-C--:B------:R-:W-:Y:S01]  /*4e10*/  FMUL R34, R34, R88.reuse ;  /* 0x0000005822227220 */ /* 0x080fe20000400000 */
[----:B------:R-:W-:Y:S01]  /*4e20*/  ISETP.GT.AND P3, PT, R0, RZ, P0 ;  /* 0x000000ff0000720c */ /* 0x000fe20000764270 */
[----:B------:R-:W-:Y:S01]  /*4e30*/  FMUL R35, R35, R88 ;  /* 0x0000005823237220 */ /* 0x000fe20000400000 */
[----:B------:R-:W-:Y:S01]  /*4e40*/  F2FP.F16.F32.PACK_AB R26, RZ, R26 ;  /* 0x0000001aff1a723e */ /* 0x000fe200000000ff */
[-C--:B------:R-:W-:Y:S01]  /*4e50*/  FMUL R36, R36, R88.reuse ;  /* 0x0000005824247220 */ /* 0x080fe20000400000 */
[----:B------:R-:W-:Y:S01]  /*4e60*/  F2FP.F16.F32.PACK_AB R27, RZ, R27 ;  /* 0x0000001bff1b723e */ /* 0x000fe200000000ff */
[----:B------:R-:W-:Y:S01]  /*4e70*/  FMUL R37, R37, R88 ;  /* 0x0000005825257220 */ /* 0x000fe20000400000 */
[----:B------:R-:W-:Y:S01]  /*4e80*/  F2FP.F16.F32.PACK_AB R28, RZ, R28 ;  /* 0x0000001cff1c723e */ /* 0x000fe200000000ff */
[----:B------:R-:W-:Y:S01]  /*4e90*/  @P2 STG.E.U16 desc[UR36][R6.64], R26 ;  /* 0x0000001a06002986 */ /* 0x000fe2000c101524 */
[----:B------:R-:W-:Y:S01]  /*4ea0*/  F2FP.F16.F32.PACK_AB R29, RZ, R29 ;  /* 0x0000001dff1d723e */ /* 0x000fe200000000ff */
[-C--:B------:R-:W-:Y:S01]  /*4eb0*/  FMUL R38, R38, R88.reuse ;  /* 0x0000005826267220 */ /* 0x080fe20000400000 */
[C---:B------:R-:W-:Y:S01]  /*4ec0*/  ISETP.GT.AND P2, PT, R0.reuse, 0x8, P1 ;  /* 0x000000080000780c */ /* 0x040fe20000f44270 */
[----:B------:R-:W-:Y:S01]  /*4ed0*/  @P4 STG.E.U16 desc[UR36][R6.64+0x2], R27 ;  /* 0x0000021b06004986 */ /* 0x000fe2000c101524 */
[----:B------:R-:W-:Y:S01]  /*4ee0*/  ISETP.GT.AND P1, PT, R3, 0x10, PT ;  /* 0x000000100300780c */ /* 0x000fe20003f24270 */
[----:B------:R-:W-:Y:S01]  /*4ef0*/  FMUL R39, R39, R88 ;  /* 0x0000005827277220 */ /* 0x000fe20000400000 */
[----:B------:R-:W-:Y:S01]  /*4f00*/  F2FP.F16.F32.PACK_AB R30, RZ, R30 ;  /* 0x0000001eff1e723e */ /* 0x000fe200000000ff */
[----:B------:R-:W-:Y:S01]  /*4f10*/  @P5 STG.E.U16 desc[UR36][R4.64+0x10], R28 ;  /* 0x0000101c04005986 */ /* 0x000fe2000c101524 */
[----:B------:R-:W-:Y:S01]  /*4f20*/  ISETP.GT.AND P4, PT, R0, RZ, P1 ;  /* 0x000000ff0000720c */ /* 0x000fe20000f84270 */
[-C--:B------:R-:W-:Y:S01]  /*4f30*/  FMUL R40, R40, R88.reuse ;  /* 0x0000005828287220 */ /* 0x080fe20000400000 */
[----:B------:R-:W-:Y:S01]  /*4f40*/  F2FP.F16.F32.PACK_AB R31, RZ, R31 ;  /* 0x0000001fff1f723e */ /* 0x000fe200000000ff */
[----:B------:R-:W-:Y:S01]  /*4f50*/  @P3 STG.E.U16 desc[UR36][R4.64+0x12], R29 ;  /* 0x0000121d04003986 */ /* 0x000fe2000c101524 */
[----:B------:R-:W-:Y:S01]  /*4f60*/  ISETP.GT.AND P3, PT, R0, 0x8, P0 ;  /* 0x000000080000780c */ /* 0x000fe20000764270 */
[----:B------:R-:W-:Y:S01]  /*4f70*/  FMUL R41, R41, R88 ;  /* 0x0000005829297220 */ /* 0x000fe20000400000 */
[----:B------:R-:W-:Y:S01]  /*4f80*/  ISETP.GT.AND P0, PT, R3, 0x11, PT ;  /* 0x000000110300780c */ /* 0x000fe20003f04270 */
[----:B------:R-:W-:Y:S01]  /*4f90*/  @P2 STG.E.U16 desc[UR36][R6.64+0x10], R30 ;  /* 0x0000101e06002986 */ /* 0x000fe2000c101524 */
[----:B------:R-:W-:Y:S01]  /*4fa0*/  F2FP.F16.F32.PACK_AB R32, RZ, R32 ;  /* 0x00000020ff20723e */ /* 0x000fe200000000ff */
[-C--:B------:R-:W-:Y:S01]  /*4fb0*/  FMUL R42, R42, R88.reuse ;  /* 0x000000582a2a7220 */ /* 0x080fe20000400000 */
[C---:B------:R-:W-:Y:S01]  /*4fc0*/  ISETP.GT.AND P5, PT, R0.reuse, RZ, P0 ;  /* 0x000000ff0000720c */ /* 0x040fe200007a4270 */
[-C--:B------:R-:W-:Y:S01]  /*4fd0*/  FMUL R43, R43, R88.reuse ;  /* 0x000000582b2b7220 */ /* 0x080fe20000400000 */
[----:B------:R-:W-:Y:S01]  /*4fe0*/  ISETP.GT.AND P2, PT, R0, 0x8, P1 ;  /* 0x000000080000780c */ /* 0x000fe20000f44270 */
[-C--:B------:R-:W-:Y:S01]  /*4ff0*/  FMUL R44, R44, R88.reuse ;  /* 0x000000582c2c7220 */ /* 0x080fe20000400000 */
[----:B------:R-:W-:Y:S01]  /*5000*/  ISETP.GT.AND P1, PT, R3, 0x18, PT ;  /* 0x000000180300780c */ /* 0x000fe20003f24270 */
[-C--:B------:R-:W-:Y:S01]  /*5010*/  FMUL R45, R45, R88.reuse ;  /* 0x000000582d2d7220 */ /* 0x080fe20000400000 */
[----:B------:R-:W-:Y:S01]  /*5020*/  F2FP.F16.F32.PACK_AB R33, RZ, R33 ;  /* 0x00000021ff21723e */ /* 0x000fe200000000ff */
[----:B------:R-:W-:Y:S01]  /*5030*/  @P3 STG.E.U16 desc[UR36][R6.64+0x12], R31 ;  /* 0x0000121f06003986 */ /* 0x000fe2000c101524 */
[----:B------:R-:W-:Y:S01]  /*5040*/  ISETP.GT.AND P3, PT, R0, 0x8, P0 ;  /* 0x000000080000780c */ /* 0x000fe20000764270 */
[-C--:B------:R-:W-:Y:S01]  /*5050*/  FMUL R46, R46, R88.reuse ;  /* 0x000000582e2e7220 */ /* 0x080fe20000400000 */
[----:B------:R-:W-:Y:S01]  /*5060*/  ISETP.GT.AND P0, PT, R3, 0x19, PT ;  /* 0x000000190300780c */ /* 0x000fe20003f04270 */
[----:B------:R-:W-:Y:S01]  /*5070*/  @P4 STG.E.U16 desc[UR36][R4.64+0x20], R32 ;  /* 0x0000202004004986 */ /* 0x000fe2000c101524 */
[C---:B------:R-:W-:Y:S01]  /*5080*/  ISETP.GT.AND P4, PT, R0.reuse, RZ, P1 ;  /* 0x000000ff0000720c */ /* 0x040fe20000f84270 */
[----:B------:R-:W-:Y:S01]  /*5090*/  FMUL R47, R47, R88 ;  /* 0x000000582f2f7220 */ /* 0x000fe20000400000 */
[----:B------:R-:W-:Y:S01]  /*50a0*/  F2FP.F16.F32.PACK_AB R34, RZ, R34 ;  /* 0x00000022ff22723e */ /* 0x000fe200000000ff */
[----:B------:R-:W-:Y:S01]  /*50b0*/  @P5 STG.E.U16 desc[UR36][R4.64+0x22], R33 ;  /* 0x0000222104005986 */ /* 0x000fe2000c101524 */
[----:B------:R-:W-:Y:S01]  /*50c0*/  ISETP.GT.AND P5, PT, R0, RZ, P0 ;  /* 0x000000ff0000720c */ /* 0x000fe200007a4270 */
[----:B------:R-:W-:Y:S01]  /*50d0*/  FMUL R48, R48, R88 ;  /* 0x0000005830307220 */ /* 0x000fe20000400000 */
[----:B------:R-:W-:Y:S01]  /*50e0*/  F2FP.F16.F32.PACK_AB R35, RZ, R35 ;  /* 0x00000023ff23723e */ /* 0x000fe200000000ff */
[----:B------:R-:W-:Y:S01]  /*50f0*/  @P2 STG.E.U16 desc[UR36][R6.64+0x20], R34 ;  /* 0x0000202206002986 */ /* 0x000fe2000c101524 */
[----:B------:R-:W-:Y:S01]  /*5100*/  F2FP.F16.F32.PACK_AB R36, RZ, R36 ;  /* 0x00000024ff24723e */ /* 0x000fe200000000ff */
[-C--:B------:R-:W-:Y:S01]  /*5110*/  FMUL R49, R49, R88.reuse ;  /* 0x0000005831317220 */ /* 0x080fe20000400000 */
[----:B------:R-:W-:Y:S01]  /*5120*/  ISETP.GT.AND P2, PT, R0, 0x8, P1 ;  /* 0x000000080000780c */ /* 0x000fe20000f44270 */
[----:B------:R-:W-:Y:S01]  /*5130*/  @P3 STG.E.U16 desc[UR36][R6.64+0x22], R35 ;  /* 0x0000222306003986 */ /* 0x000fe2000c101524 */
[----:B------:R-:W-:Y:S01]  /*5140*/  ISETP.GT.AND P1, PT, R3, 0x20, PT ;  /* 0x000000200300780c */ /* 0x000fe20003f24270 */
[-C--:B------:R-:W-:Y:S01]  /*5150*/  FMUL R50, R50, R88.reuse ;  /* 0x0000005832327220 */ /* 0x080fe20000400000 */
[----:B------:R-:W-:Y:S01]  /*5160*/  F2FP.F16.F32.PACK_AB R37, RZ, R37 ;  /* 0x00000025ff25723e */ /* 0x000fe200000000ff */
[----:B------:R-:W-:Y:S01]  /*5170*/  @P4 STG.E.U16 desc[UR36][R4.64+0x30], R36 ;  /* 0x0000302404004986 */ /* 0x000fe2000c101524 */
[C---:B------:R-:W-:Y:S01]  /*5180*/  ISETP.GT.AND P3, PT, R0.reuse, 0x8, P0 ;  /* 0x000000080000780c */ /* 0x040fe20000764270 */
[-C--:B------:R-:W-:Y:S01]  /*5190*/  FMUL R51, R51, R88.reuse ;  /* 0x0000005833337220 */ /* 0x080fe20000400000 */
[----:B------:R-:W-:Y:S01]  /*51a0*/  ISETP.GT.AND P0, PT, R3, 0x21, PT ;  /* 0x000000210300780c */ /* 0x000fe20003f04270 */
[----:B------:R-:W-:Y:S01]  /*51b0*/  @P5 STG.E.U16 desc[UR36][R4.64+0x32], R37 ;  /* 0x0000322504005986 */ /* 0x000fe2000c101524 */
[----:B------:R-:W-:Y:S01]  /*51c0*/  ISETP.GT.AND P4, PT, R0, RZ, P1 ;  /* 0x000000ff0000720c */ /* 0x000fe20000f84270 */
[----:B------:R-:W-:Y:S01]  /*51d0*/  FMUL R52, R52, R88 ;  /* 0x0000005834347220 */ /* 0x000fe20000400000 */
[----:B------:R-:W-:Y:S01]  /*51e0*/  F2FP.F16.F32.PACK_AB R38, RZ, R38 ;  /* 0x00000026ff26723e */ /* 0x000fe200000000ff */
[-C--:B------:R-:W-:Y:S01]  /*51f0*/  FMUL R53, R53, R88.reuse ;  /* 0x0000005835357220 */ /* 0x080fe20000400000 */
        /* <DEDUP_REMOVED lines=113> */
[----:B------:R-:W-:Y:S01]  /*5910*/  FMUL R87, R87, R88 ;  /* 0x0000005857577220 */ /* 0x000fe20000400000 */
[----:B------:R-:W-:Y:S01]  /*5920*/  ISETP.GT.AND P0, PT, R3, 0x51, PT ;  /* 0x000000510300780c */ /* 0x000fe20003f04270 */
[----:B------:R-:W-:Y:S01]  /*5930*/  @P5 STG.E.U16 desc[UR36][R4.64+0x92], R61 ;  /* 0x0000923d04005986 */ /* 0x000fe2000c101524 */
[----:B------:R-:W-:-:S02]  /*5940*/  ISETP.GT.AND P4, PT, R0, RZ, P1 ;  /* 0x000000ff0000720c */ /* 0x000fc40000f84270 */
[----:B------:R-:W-:Y:S02]  /*5950*/  F2FP.F16.F32.PACK_AB R62, RZ, R62 ;  /* 0x0000003eff3e723e */ /* 0x000fe400000000ff */
[C---:B------:R-:W-:Y:S02]  /*5960*/  ISETP.GT.AND P5, PT, R0.reuse, RZ, P0 ;  /* 0x000000ff0000720c */ /* 0x040fe400007a4270 */
[----:B------:R-:W-:Y:S01]  /*5970*/  F2FP.F16.F32.PACK_AB R63, RZ, R63 ;  /* 0x0000003fff3f723e */ /* 0x000fe200000000ff */
[----:B------:R-:W-:Y:S01]  /*5980*/  @P2 STG.E.U16 desc[UR36][R6.64+0x90], R62 ;  /* 0x0000903e06002986 */ /* 0x000fe2000c101524 */
[----:B------:R-:W-:Y:S02]  /*5990*/  F2FP.F16.F32.PACK_AB R64, RZ, R64 ;  /* 0x00000040ff40723e */ /* 0x000fe400000000ff */
[----:B------:R-:W-:Y:S01]  /*59a0*/  ISETP.GT.AND P2, PT, R0, 0x8, P1 ;  /* 0x000000080000780c */ /* 0x000fe20000f44270 */
[----:B------:R-:W-:Y:S01]  /*59b0*/  @P3 STG.E.U16 desc[UR36][R6.64+0x92], R63 ;  /* 0x0000923f06003986 */ /* 0x000fe2000c101524 */
[----:B------:R-:W-:-:S02]  /*59c0*/  ISETP.GT.AND P1, PT, R3, 0x58, PT ;  /* 0x000000580300780c */ /* 0x000fc40003f24270 */
[----:B------:R-:W-:Y:S01]  /*59d0*/  F2FP.F16.F32.PACK_AB R65, RZ, R65 ;  /* 0x00000041ff41723e */ /* 0x000fe200000000ff */
[----:B------:R-:W-:Y:S01]  /*59e0*/  @P4 STG.E.U16 desc[UR36][R4.64+0xa0], R64 ;  /* 0x0000a04004004986 */ /* 0x000fe2000c101524 */
[C---:B------:R-:W-:Y:S02]  /*59f0*/  ISETP.GT.AND P3, PT, R0.reuse, 0x8, P0 ;  /* 0x000000080000780c */ /* 0x040fe40000764270 */
[----:B------:R-:W-:Y:S01]  /*5a00*/  ISETP.GT.AND P0, PT, R3, 0x59, PT ;  /* 0x000000590300780c */ /* 0x000fe20003f04270 */
[----:B------:R-:W-:Y:S01]  /*5a10*/  @P5 STG.E.U16 desc[UR36][R4.64+0xa2], R65 ;  /* 0x0000a24104005986 */ /* 0x000fe2000c101524 */
[C---:B------:R-:W-:Y:S02]  /*5a20*/  ISETP.GT.AND P4, PT, R0.reuse, RZ, P1 ;  /* 0x000000ff0000720c */ /* 0x040fe40000f84270 */
[----:B------:R-:W-:Y:S02]  /*5a30*/  F2FP.F16.F32.PACK_AB R66, RZ, R66 ;  /* 0x00000042ff42723e */ /* 0x000fe400000000ff */
[----:B------:R-:W-:-:S02]  /*5a40*/  ISETP.GT.AND P5, PT, R0, RZ, P0 ;  /* 0x000000ff0000720c */ /* 0x000fc400007a4270 */
[----:B------:R-:W-:Y:S01]  /*5a50*/  F2FP.F16.F32.PACK_AB R67, RZ, R67 ;  /* 0x00000043ff43723e */ /* 0x000fe200000000ff */
[----:B------:R-:W-:Y:S01]  /*5a60*/  @P2 STG.E.U16 desc[UR36][R6.64+0xa0], R66 ;  /* 0x0000a04206002986 */ /* 0x000fe2000c101524 */
[----:B------:R-:W-:Y:S02]  /*5a70*/  F2FP.F16.F32.PACK_AB R68, RZ, R68 ;  /* 0x00000044ff44723e */ /* 0x000fe400000000ff */
[C---:B------:R-:W-:Y:S01]  /*5a80*/  ISETP.GT.AND P2, PT, R0.reuse, 0x8, P1 ;  /* 0x000000080000780c */ /* 0x040fe20000f44270 */
[----:B------:R-:W-:Y:S01]  /*5a90*/  @P3 STG.E.U16 desc[UR36][R6.64+0xa2], R67 ;  /* 0x0000a24306003986 */ /* 0x000fe2000c101524 */
[----:B------:R-:W-:Y:S02]  /*5aa0*/  ISETP.GT.AND P1, PT, R3, 0x60, PT ;  /* 0x000000600300780c */ /* 0x000fe40003f24270 */
[----:B------:R-:W-:Y:S01]  /*5ab0*/  F2FP.F16.F32.PACK_AB R69, RZ, R69 ;  /* 0x00000045ff45723e */ /* 0x000fe200000000ff */
[----:B------:R-:W-:Y:S01]  /*5ac0*/  @P4 STG.E.U16 desc[UR36][R4.64+0xb0], R68 ;  /* 0x0000b04404004986 */ /* 0x000fe2000c101524 */
[----:B------:R-:W-:-:S02]  /*5ad0*/  ISETP.GT.AND P3, PT, R0, 0x8, P0 ;  /* 0x000000080000780c */ /* 0x000fc40000764270 */
[----:B------:R-:W-:Y:S01]  /*5ae0*/  ISETP.GT.AND P0, PT, R3, 0x61, PT ;  /* 0x000000610300780c */ /* 0x000fe20003f04270 */
[----:B------:R-:W-:Y:S01]  /*5af0*/  @P5 STG.E.U16 desc[UR36][R4.64+0xb2], R69 ;  /* 0x0000b24504005986 */ /* 0x000fe2000c101524 */
[C---:B------:R-:W-:Y:S02]  /*5b00*/  ISETP.GT.AND P4, PT, R0.reuse, RZ, P1 ;  /* 0x000000ff0000720c */ /* 0x040fe40000f84270 */
[----:B------:R-:W-:Y:S02]  /*5b10*/  ISETP.GT.AND P5, PT, R0, RZ, P0 ;  /* 0x000000ff0000720c */ /* 0x000fe400007a4270 */
[----:B------:R-:W-:Y:S02]  /*5b20*/  F2FP.F16.F32.PACK_AB R70, RZ, R70 ;  /* 0x00000046ff46723e */ /* 0x000fe400000000ff */
[----:B------:R-:W-:Y:S02]  /*5b30*/  F2FP.F16.F32.PACK_AB R71, RZ, R71 ;  /* 0x00000047ff47723e */ /* 0x000fe400000000ff */
[----:B------:R-:W-:Y:S01]  /*5b40*/  F2FP.F16.F32.PACK_AB R72, RZ, R72 ;  /* 0x00000048ff48723e */ /* 0x000fe200000000ff */
[----:B------:R-:W-:Y:S01]  /*5b50*/  @P2 STG.E.U16 desc[UR36][R6.64+0xb0], R70 ;  /* 0x0000b04606002986 */ /* 0x000fe2000c101524 */
[----:B------:R-:W-:-:S02]  /*5b60*/  F2FP.F16.F32.PACK_AB R73, RZ, R73 ;  /* 0x00000049ff49723e */ /* 0x000fc400000000ff */
[C---:B------:R-:W-:Y:S01]  /*5b70*/  ISETP.GT.AND P1, PT, R0.reuse, 0x8, P1 ;  /* 0x000000080000780c */ /* 0x040fe20000f24270 */
[----:B------:R-:W-:Y:S01]  /*5b80*/  @P3 STG.E.U16 desc[UR36][R6.64+0xb2], R71 ;  /* 0x0000b24706003986 */ /* 0x000fe2000c101524 */
[C---:B------:R-:W-:Y:S02]  /*5b90*/  ISETP.GT.AND P2, PT, R0.reuse, 0x8, P0 ;  /* 0x000000080000780c */ /* 0x040fe40000744270 */
[C---:B------:R-:W-:Y:S01]  /*5ba0*/  ISETP.GT.AND P0, PT, R3.reuse, 0x69, PT ;  /* 0x000000690300780c */ /* 0x040fe20003f04270 */
[----:B------:R-:W-:Y:S01]  /*5bb0*/  @P4 STG.E.U16 desc[UR36][R4.64+0xc0], R72 ;  /* 0x0000c04804004986 */ /* 0x000fe2000c101524 */
[----:B------:R-:W-:Y:S02]  /*5bc0*/  ISETP.GT.AND P4, PT, R3, 0x68, PT ;  /* 0x000000680300780c */ /* 0x000fe40003f84270 */
[----:B------:R-:W-:Y:S01]  /*5bd0*/  F2FP.F16.F32.PACK_AB R74, RZ, R74 ;  /* 0x0000004aff4a723e */ /* 0x000fe200000000ff */
[----:B------:R-:W-:Y:S01]  /*5be0*/  @P5 STG.E.U16 desc[UR36][R4.64+0xc2], R73 ;  /* 0x0000c24904005986 */ /* 0x000fe2000c101524 */
[----:B------:R-:W-:-:S02]  /*5bf0*/  ISETP.GT.AND P5, PT, R0, RZ, P4 ;  /* 0x000000ff0000720c */ /* 0x000fc400027a4270 */
[C---:B------:R-:W-:Y:S01]  /*5c00*/  ISETP.GT.AND P3, PT, R0.reuse, RZ, P0 ;  /* 0x000000ff0000720c */ /* 0x040fe20000764270 */
[----:B------:R-:W-:Y:S01]  /*5c10*/  @P1 STG.E.U16 desc[UR36][R6.64+0xc0], R74 ;  /* 0x0000c04a06001986 */ /* 0x000fe2000c101524 */
[----:B------:R-:W-:Y:S02]  /*5c20*/  F2FP.F16.F32.PACK_AB R75, RZ, R75 ;  /* 0x0000004bff4b723e */ /* 0x000fe400000000ff */
[----:B------:R-:W-:Y:S02]  /*5c30*/  F2FP.F16.F32.PACK_AB R76, RZ, R76 ;  /* 0x0000004cff4c723e */ /* 0x000fe400000000ff */
[C---:B------:R-:W-:Y:S01]  /*5c40*/  ISETP.GT.AND P4, PT, R0.reuse, 0x8, P4 ;  /* 0x000000080000780c */ /* 0x040fe20002784270 */
[----:B------:R-:W-:Y:S01]  /*5c50*/  @P2 STG.E.U16 desc[UR36][R6.64+0xc2], R75 ;  /* 0x0000c24b06002986 */ /* 0x000fe2000c101524 */
[----:B------:R-:W-:Y:S02]  /*5c60*/  F2FP.F16.F32.PACK_AB R77, RZ, R77 ;  /* 0x0000004dff4d723e */ /* 0x000fe400000000ff */
[----:B------:R-:W-:Y:S01]  /*5c70*/  ISETP.GT.AND P2, PT, R3, 0x71, PT ;  /* 0x000000710300780c */ /* 0x000fe20003f44270 */
[----:B------:R-:W-:Y:S01]  /*5c80*/  @P5 STG.E.U16 desc[UR36][R4.64+0xd0], R76 ;  /* 0x0000d04c04005986 */ /* 0x000fe2000c101524 */
[----:B------:R-:W-:-:S02]  /*5c90*/  ISETP.GT.AND P5, PT, R0, 0x8, P0 ;  /* 0x000000080000780c */ /* 0x000fc400007a4270 */
[C---:B------:R-:W-:Y:S01]  /*5ca0*/  ISETP.GT.AND P1, PT, R3.reuse, 0x78, PT ;  /* 0x000000780300780c */ /* 0x040fe20003f24270 */
[----:B------:R-:W-:Y:S01]  /*5cb0*/  @P3 STG.E.U16 desc[UR36][R4.64+0xd2], R77 ;  /* 0x0000d24d04003986 */ /* 0x000fe2000c101524 */
[C---:B------:R-:W-:Y:S02]  /*5cc0*/  ISETP.GT.AND P3, PT, R3.reuse, 0x70, PT ;  /* 0x000000700300780c */ /* 0x040fe40003f64270 */
[----:B------:R-:W-:Y:S01]  /*5cd0*/  ISETP.GT.AND P0, PT, R3, 0x79, PT ;  /* 0x000000790300780c */ /* 0x000fe20003f04270 */
[----:B------:R-:W-:Y:S01]  /*5ce0*/  @P4 IMAD.MOV.U32 R2, RZ, RZ, R6 ;  /* 0x000000ffff024224 */ /* 0x000fe200078e0006 */
[----:B------:R-:W-:Y:S01]  /*5cf0*/  F2FP.F16.F32.PACK_AB R78, RZ, R78 ;  /* 0x0000004eff4e723e */ /* 0x000fe200000000ff */
[----:B------:R-:W-:Y:S01]  /*5d00*/  @P4 IMAD.MOV.U32 R3, RZ, RZ, R7 ;  /* 0x000000ffff034224 */ /* 0x000fe200078e0007 */
[----:B------:R-:W-:Y:S02]  /*5d10*/  F2FP.F16.F32.PACK_AB R79, RZ, R79 ;  /* 0x0000004fff4f723e */ /* 0x000fe400000000ff */
[----:B------:R-:W-:-:S02]  /*5d20*/  F2FP.F16.F32.PACK_AB R80, RZ, R80 ;  /* 0x00000050ff50723e */ /* 0x000fc400000000ff */
[----:B------:R0:W-:Y:S01]  /*5d30*/  @P4 STG.E.U16 desc[UR36][R2.64+0xd0], R78 ;  /* 0x0000d04e02004986 */ /* 0x0001e2000c101524 */
[C---:B------:R-:W-:Y:S02]  /*5d40*/  ISETP.GT.AND P4, PT, R0.reuse, RZ, P2 ;  /* 0x000000ff0000720c */ /* 0x040fe40001784270 */
[----:B------:R-:W-:Y:S02]  /*5d50*/  F2FP.F16.F32.PACK_AB R81, RZ, R81 ;  /* 0x00000051ff51723e */ /* 0x000fe400000000ff */
[----:B------:R-:W-:Y:S02]  /*5d60*/  ISETP.GT.AND P2, PT, R0, 0x8, P2 ;  /* 0x000000080000780c */ /* 0x000fe40001744270 */
[----:B------:R-:W-:Y:S02]  /*5d70*/  F2FP.F16.F32.PACK_AB R82, RZ, R82 ;  /* 0x00000052ff52723e */ /* 0x000fe400000000ff */
[----:B------:R-:W-:Y:S02]  /*5d80*/  F2FP.F16.F32.PACK_AB R83, RZ, R83 ;  /* 0x00000053ff53723e */ /* 0x000fe400000000ff */
[----:B------:R-:W-:Y:S01]  /*5d90*/  F2FP.F16.F32.PACK_AB R84, RZ, R84 ;  /* 0x00000054ff54723e */ /* 0x000fe200000000ff */
[----:B0-----:R-:W-:Y:S01]  /*5da0*/  @P5 IMAD.MOV.U32 R2, RZ, RZ, R6 ;  /* 0x000000ffff025224 */ /* 0x001fe200078e0006 */
[----:B------:R-:W-:Y:S01]  /*5db0*/  F2FP.F16.F32.PACK_AB R85, RZ, R85 ;  /* 0x00000055ff55723e */ /* 0x000fe200000000ff */
[----:B------:R-:W-:Y:S01]  /*5dc0*/  @P5 IMAD.MOV.U32 R3, RZ, RZ, R7 ;  /* 0x000000ffff035224 */ /* 0x000fe200078e0007 */
[----:B------:R-:W-:-:S02]  /*5dd0*/  F2FP.F16.F32.PACK_AB R86, RZ, R86 ;  /* 0x00000056ff56723e */ /* 0x000fc400000000ff */
[----:B------:R-:W-:Y:S02]  /*5de0*/  F2FP.F16.F32.PACK_AB R87, RZ, R87 ;  /* 0x00000057ff57723e */ /* 0x000fe400000000ff */
[----:B------:R0:W-:Y:S01]  /*5df0*/  @P5 STG.E.U16 desc[UR36][R2.64+0xd2], R79 ;  /* 0x0000d24f02005986 */ /* 0x0001e2000c101524 */
[C---:B------:R-:W-:Y:S02]  /*5e00*/  ISETP.GT.AND P5, PT, R0.reuse, RZ, P3 ;  /* 0x000000ff0000720c */ /* 0x040fe40001fa4270 */
[----:B------:R-:W-:-:S11]  /*5e10*/  ISETP.GT.AND P3, PT, R0, 0x8, P3 ;  /* 0x000000080000780c */ /* 0x000fd60001f64270 */
[----:B0-----:R-:W-:Y:S02]  /*5e20*/  @P5 IMAD.MOV.U32 R2, RZ, RZ, R4 ;  /* 0x000000ffff025224 */ /* 0x001fe400078e0004 */
[----:B------:R-:W-:-:S05]  /*5e30*/  @P5 IMAD.MOV.U32 R3, RZ, RZ, R5 ;  /* 0x000000ffff035224 */ /* 0x000fca00078e0005 */
[----:B------:R0:W-:Y:S01]  /*5e40*/  @P5 STG.E.U16 desc[UR36][R2.64+0xe0], R80 ;  /* 0x0000e05002005986 */ /* 0x0001e2000c101524 */
[C---:B------:R-:W-:Y:S02]  /*5e50*/  ISETP.GT.AND P5, PT, R0.reuse, RZ, P0 ;  /* 0x000000ff0000720c */ /* 0x040fe400007a4270 */
[----:B------:R-:W-:Y:S01]  /*5e60*/  ISETP.GT.AND P0, PT, R0, 0x8, P0 ;  /* 0x000000080000780c */ /* 0x000fe20000704270 */
[----:B0-----:R-:W-:Y:S02]  /*5e70*/  @P4 IMAD.MOV.U32 R2, RZ, RZ, R4 ;  /* 0x000000ffff024224 */ /* 0x001fe400078e0004 */
[----:B------:R-:W-:-:S05]  /*5e80*/  @P4 IMAD.MOV.U32 R3, RZ, RZ, R5 ;  /* 0x000000ffff034224 */ /* 0x000fca00078e0005 */
[----:B------:R0:W-:Y:S01]  /*5e90*/  @P4 STG.E.U16 desc[UR36][R2.64+0xe2], R81 ;  /* 0x0000e25102004986 */ /* 0x0001e2000c101524 */
[C---:B------:R-:W-:Y:S02]  /*5ea0*/  ISETP.GT.AND P4, PT, R0.reuse, RZ, P1 ;  /* 0x000000ff0000720c */ /* 0x040fe40000f84270 */
[----:B------:R-:W-:Y:S01]  /*5eb0*/  ISETP.GT.AND P1, PT, R0, 0x8, P1 ;  /* 0x000000080000780c */ /* 0x000fe20000f24270 */
[----:B0-----:R-:W-:Y:S02]  /*5ec0*/  @P3 IMAD.MOV.U32 R2, RZ, RZ, R6 ;  /* 0x000000ffff023224 */ /* 0x001fe400078e0006 */
[----:B------:R-:W-:-:S05]  /*5ed0*/  @P3 IMAD.MOV.U32 R3, RZ, RZ, R7 ;  /* 0x000000ffff033224 */ /* 0x000fca00078e0007 */
[----:B------:R0:W-:Y:S02]  /*5ee0*/  @P3 STG.E.U16 desc[UR36][R2.64+0xe0], R82 ;  /* 0x0000e05202003986 */ /* 0x0001e4000c101524 */
[----:B0-----:R-:W-:Y:S02]  /*5ef0*/  @P2 IMAD.MOV.U32 R2, RZ, RZ, R6 ;  /* 0x000000ffff022224 */ /* 0x001fe400078e0006 */
[----:B------:R-:W-:-:S05]  /*5f00*/  @P2 IMAD.MOV.U32 R3, RZ, RZ, R7 ;  /* 0x000000ffff032224 */ /* 0x000fca00078e0007 */
[----:B------:R0:W-:Y:S02]  /*5f10*/  @P2 STG.E.U16 desc[UR36][R2.64+0xe2], R83 ;  /* 0x0000e25302002986 */ /* 0x0001e4000c101524 */
[----:B0-----:R-:W-:Y:S02]  /*5f20*/  @P4 IMAD.MOV.U32 R2, RZ, RZ, R4 ;  /* 0x000000ffff024224 */ /* 0x001fe400078e0004 */
[----:B------:R-:W-:-:S05]  /*5f30*/  @P4 IMAD.MOV.U32 R3, RZ, RZ, R5 ;  /* 0x000000ffff034224 */ /* 0x000fca00078e0005 */
[----:B------:R0:W-:Y:S04]  /*5f40*/  @P4 STG.E.U16 desc[UR36][R2.64+0xf0], R84 ;  /* 0x0000f05402004986 */ /* 0x0001e8000c101524 */
[----:B------:R1:W-:Y:S01]  /*5f50*/  @P5 STG.E.U16 desc[UR36][R4.64+0xf2], R85 ;  /* 0x0000f25504005986 */ /* 0x0003e2000c101524 */
[----:B0-----:R-:W-:Y:S02]  /*5f60*/  @P1 IMAD.MOV.U32 R2, RZ, RZ, R6 ;  /* 0x000000ffff021224 */ /* 0x001fe400078e0006 */
[----:B------:R-:W-:-:S05]  /*5f70*/  @P1 IMAD.MOV.U32 R3, RZ, RZ, R7 ;  /* 0x000000ffff031224 */ /* 0x000fca00078e0007 */
[----:B------:R1:W-:Y:S04]  /*5f80*/  @P1 STG.E.U16 desc[UR36][R2.64+0xf0], R86 ;  /* 0x0000f05602001986 */ /* 0x0003e8000c101524 */
[----:B------:R1:W-:Y:S02]  /*5f90*/  @P0 STG.E.U16 desc[UR36][R6.64+0xf2], R87 ;  /* 0x0000f25706000986 */ /* 0x0003e4000c101524 */
.L_x_158:
[----:B------:R-:W-:Y:S05]  /*5fa0*/  BSYNC B0 ;  /* 0x0000000000007941 */ /* 0x000fea0003800000 */
.L_x_32:
[----:B01----:R-:W2:Y:S01]  /*5fb0*/  LDL.64 R2, [R1] ;  /* 0x0000000001027983 */ /* 0x003ea20000100a00 */
[----:B------:R-:W-:Y:S01]  /*5fc0*/  ULDC.64 UR4, c[0x0][0x650] ;  /* 0x0001940000047ab9 */ /* 0x000fe20000000a00 */
[----:B------:R0:W-:Y:S01]  /*5fd0*/  SYNCS.ARRIVE.TRANS64.A1T0 RZ, [R96+UR47], RZ ;  /* 0x000000ff60ff79a7 */ /* 0x0001e2000810002f */
[----:B------:R-:W-:Y:S01]  /*5fe0*/  PRMT R0, RZ, 0x7610, R0 ;  /* 0x00007610ff007816 */ /* 0x000fe20000000000 */
[----:B-----5:R-:W-:Y:S02]  /*5ff0*/  IMAD.MOV.U32 R19, RZ, RZ, -0x1 ;  /* 0xffffffffff137424 */ /* 0x020fe400078e00ff */
[----:B------:R-:W-:Y:S01]  /*6000*/  IMAD.MOV.U32 R22, RZ, RZ, -0x1 ;  /* 0xffffffffff167424 */ /* 0x000fe200078e00ff */
[----:B--2---:R-:W-:-:S04]  /*6010*/  LEA R18, P0, R2, R18, 0x1 ;  /* 0x0000001202127211 */ /* 0x004fc800078008ff */
[----:B------:R-:W-:Y:S01]  /*6020*/  LEA.HI.X R17, R2, R17, R23, 0x1, P0 ;  /* 0x0000001102117211 */ /* 0x000fe200000f0c17 */
[----:B------:R-:W-:Y:S01]  /*6030*/  IMAD.MOV.U32 R2, RZ, RZ, -0x1 ;  /* 0xffffffffff027424 */ /* 0x000fe200078e00ff */
[----:B------:R-:W-:-:S04]  /*6040*/  ISETP.GE.U32.AND P0, PT, R18, UR4, PT ;  /* 0x0000000412007c0c */ /* 0x000fc8000bf06070 */
[----:B------:R-:W-:-:S13]  /*6050*/  ISETP.GE.U32.AND.EX P0, PT, R17, UR5, PT, P0 ;  /* 0x0000000511007c0c */ /* 0x000fda000bf06100 */
[----:B0-----:R-:W-:Y:S05]  /*6060*/  @P0 BRA `(.L_x_159) ;  /* 0x0000000400700947 */ /* 0x001fea0003800000 */
[----:B------:R-:W0:Y:S01]  /*6070*/  S2R R10, SR_CTAID.X ;  /* 0x00000000000a7919 */ /* 0x000e220000002500 */
[----:B------:R-:W1:Y:S01]  /*6080*/  LDC.64 R8, c[0x0][0x628] ;  /* 0x00018a00ff087b82 */ /* 0x000e620000000a00 */
[----:B------:R-:W-:Y:S01]  /*6090*/  ULDC UR4, c[0x0][0x150] ;  /* 0x0000540000047ab9 */ /* 0x000fe20000000800 */
[----:B---34-:R-:W-:Y:S01]  /*60a0*/  IMAD.MOV.U32 R6, RZ, RZ, R18 ;  /* 0x000000ffff067224 */ /* 0x018fe200078e0012 */
[----:B------:R-:W2:Y:S01]  /*60b0*/  S2R R20, SR_CTAID.Y ;  /* 0x0000000000147919 */ /* 0x000ea20000002600 */
[----:B------:R-:W-:-:S04]  /*60c0*/  IMAD.MOV.U32 R7, RZ, RZ, R17 ;  /* 0x000000ffff077224 */ /* 0x000fc800078e0011 */
[----:B------:R-:W3:Y:S08]  /*60d0*/  LDC R15, c[0x0][0x144] ;  /* 0x00005100ff0f7b82 */ /* 0x000ef00000000800 */
[----:B------:R-:W4:Y:S08]  /*60e0*/  LDC R0, c[0x0][0x630] ;  /* 0x00018c00ff007b82 */ /* 0x000f300000000800 */
[----:B------:R-:W2:Y:S01]  /*60f0*/  LDC.64 R12, c[0x0][0x620] ;  /* 0x00018800ff0c7b82 */ /* 0x000ea20000000a00 */
[----:B-1----:R-:W-:-:S04]  /*6100*/  ISETP.NE.U32.AND P0, PT, R8, RZ, PT ;  /* 0x000000ff0800720c */ /* 0x002fc80003f05070 */
[----:B------:R-:W-:Y:S02]  /*6110*/  ISETP.NE.AND.EX P0, PT, R9, RZ, PT, P0 ;  /* 0x000000ff0900720c */ /* 0x000fe40003f05300 */
[----:B0-----:R-:W-:-:S05]  /*6120*/  I2FP.F32.U32 R2, R10 ;  /* 0x0000000a00027245 */ /* 0x001fca0000201000 */
[----:B------:R-:W-:-:S04]  /*6130*/  FMUL R2, R2, UR4 ;  /* 0x0000000402027c20 */ /* 0x000fc80008400000 */
[----:B------:R0:W1:Y:S02]  /*6140*/  F2I.U32.TRUNC.NTZ R14, R2 ;  /* 0x00000002000e7305 */ /* 0x000064000020f000 */
[----:B---34-:R-:W-:Y:S05]  /*6150*/  @!P0 BRA `(.L_x_160) ;  /* 0x0000000000288947 */ /* 0x018fea0003800000 */
[----:B------:R-:W3:Y:S02]  /*6160*/  LDC R3, c[0x0][0x634] ;  /* 0x00018d00ff037b82 */ /* 0x000ee40000000800 */
[----:B---3--:R-:W-:-:S05]  /*6170*/  IADD3 R7, P0, R18, R3, RZ ;  /* 0x0000000312077210 */ /* 0x008fca0007f1e0ff */
[----:B------:R-:W-:-:S04]  /*6180*/  IMAD.X R11, RZ, RZ, R17, P0 ;  /* 0x000000ffff0b7224 */ /* 0x000fc800000e0611 */
[----:B0-----:R-:W-:-:S04]  /*6190*/  IMAD.WIDE.U32 R2, R11, R8, RZ ;  /* 0x000000080b027225 */ /* 0x001fc800078e00ff */
[----:B------:R-:W-:-:S04]  /*61a0*/  IMAD.WIDE.U32 R4, P0, R7, R9, R2 ;  /* 0x0000000907047225 */ /* 0x000fc80007800002 */
[----:B------:R-:W-:-:S04]  /*61b0*/  IMAD.WIDE.U32 R2, R7, R8, RZ ;  /* 0x0000000807027225 */ /* 0x000fc800078e00ff */
[----:B------:R-:W-:Y:S01]  /*61c0*/  IMAD.X R7, RZ, RZ, RZ, P0 ;  /* 0x000000ffff077224 */ /* 0x000fe200000e06ff */
[----:B------:R-:W-:Y:S01]  /*61d0*/  IADD3 RZ, P0, R3, R4, RZ ;  /* 0x0000000403ff7210 */ /* 0x000fe20007f1e0ff */
[----:B------:R-:W-:-:S04]  /*61e0*/  IMAD.MOV.U32 R6, RZ, RZ, R5 ;  /* 0x000000ffff067224 */ /* 0x000fc800078e0005 */
[----:B------:R-:W-:-:S08]  /*61f0*/  IMAD.WIDE.U32.X R6, R11, R9, R6, P0 ;  /* 0x000000090b067225 */ /* 0x000fd000000e0406 */
.L_x_160:
[----:B------:R-:W3:Y:S01]  /*6200*/  LDC.64 R26, c[0x0][0x640] ;  /* 0x00019000ff1a7b82 */ /* 0x000ee20000000a00 */
[-C--:B------:R-:W-:Y:S01]  /*6210*/  SHF.R.U64 R11, R6, R0.reuse, R7 ;  /* 0x00000000060b7219 */ /* 0x080fe20000001207 */
[----:B------:R-:W-:Y:S01]  /*6220*/  IMAD.MOV.U32 R19, RZ, RZ, R17 ;  /* 0x000000ffff137224 */ /* 0x000fe200078e0011 */
[----:B------:R-:W-:Y:S01]  /*6230*/  SHF.R.U32.HI R0, RZ, R0, R7 ;  /* 0x00000000ff007219 */ /* 0x000fe20000011607 */
[----:B-1----:R-:W-:Y:S01]  /*6240*/  IMAD.MOV R14, RZ, RZ, -R14 ;  /* 0x000000ffff0e7224 */ /* 0x002fe200078e0a0e */
[----:B------:R-:W-:Y:S01]  /*6250*/  IADD3 R5, P0, RZ, -R11, RZ ;  /* 0x8000000bff057210 */ /* 0x000fe20007f1e0ff */
[----:B------:R-:W-:Y:S01]  /*6260*/  ULDC UR4, c[0x0][0x154] ;  /* 0x0000550000047ab9 */ /* 0x000fe20000000800 */
[----:B------:R-:W-:Y:S01]  /*6270*/  IMAD.MOV.U32 R7, RZ, RZ, 0x1 ;  /* 0x00000001ff077424 */ /* 0x000fe200078e00ff */
[----:B------:R-:W1:Y:S01]  /*6280*/  LDC R4, c[0x0][0x618] ;  /* 0x00018600ff047b82 */ /* 0x000e620000000800 */
[----:B------:R-:W-:Y:S02]  /*6290*/  IMAD R22, R15, R14, R10 ;  /* 0x0000000e0f167224 */ /* 0x000fe400078e020a */
[----:B------:R-:W-:-:S04]  /*62a0*/  IMAD.X R3, RZ, RZ, ~R0, P0 ;  /* 0x000000ffff037224 */ /* 0x000fc800000e0e00 */
[-C--:B--2---:R-:W-:Y:S01]  /*62b0*/  IMAD R0, R3, R12.reuse, RZ ;  /* 0x0000000c03007224 */ /* 0x084fe200078e02ff */
[----:B------:R-:W2:Y:S01]  /*62c0*/  LDC R6, c[0x0][0x608] ;  /* 0x00018200ff067b82 */ /* 0x000ea20000000800 */
[----:B0-----:R-:W-:-:S04]  /*62d0*/  IMAD.WIDE.U32 R2, R5, R12, R18 ;  /* 0x0000000c05027225 */ /* 0x001fc800078e0012 */
[----:B------:R-:W-:Y:S01]  /*62e0*/  IMAD R5, R5, R13, R0 ;  /* 0x0000000d05057224 */ /* 0x000fe200078e0200 */
[----:B------:R-:W-:Y:S02]  /*62f0*/  I2FP.F32.U32 R0, R20 ;  /* 0x0000001400007245 */ /* 0x000fe40000201000 */
[----:B------:R-:W0:Y:S01]  /*6300*/  LDC R24, c[0x0][0x658] ;  /* 0x00019600ff187b82 */ /* 0x000e220000000800 */
[----:B------:R-:W-:Y:S01]  /*6310*/  IMAD.IADD R3, R3, 0x1, R5 ;  /* 0x0000000103037824 */ /* 0x000fe200078e0205 */
[----:B---3--:R-:W-:Y:S01]  /*6320*/  ISETP.NE.U32.AND P0, PT, R26, RZ, PT ;  /* 0x000000ff1a00720c */ /* 0x008fe20003f05070 */
[----:B------:R-:W-:Y:S01]  /*6330*/  FMUL R0, R0, UR4 ;  /* 0x0000000400007c20 */ /* 0x000fe20008400000 */
[----:B------:R-:W-:Y:S02]  /*6340*/  IMAD.MOV.U32 R5, RZ, RZ, -0x1 ;  /* 0xffffffffff057424 */ /* 0x000fe400078e00ff */
[----:B------:R-:W-:Y:S01]  /*6350*/  ISETP.NE.AND.EX P0, PT, R27, RZ, PT, P0 ;  /* 0x000000ff1b00720c */ /* 0x000fe20003f05300 */
[----:B------:R3:W4:Y:S01]  /*6360*/  F2I.U32.TRUNC.NTZ R12, R0 ;  /* 0x00000000000c7305 */ /* 0x000722000020f000 */
[----:B------:R-:W3:Y:S01]  /*6370*/  LDC R15, c[0x0][0x148] ;  /* 0x00005200ff0f7b82 */ /* 0x000ee20000000800 */
[----:B-1----:R-:W-:-:S02]  /*6380*/  SHF.R.U64 R10, R2, R4, R3 ;  /* 0x00000004020a7219 */ /* 0x002fc40000001203 */
[----:B------:R-:W-:-:S05]  /*6390*/  SHF.R.U32.HI R3, RZ, R4, R3 ;  /* 0x00000004ff037219 */ /* 0x000fca0000011603 */
[----:B------:R-:W1:Y:S01]  /*63a0*/  LDC R14, c[0x0][0x600] ;  /* 0x00018000ff0e7b82 */ /* 0x000e620000000800 */
[-CC-:B--2---:R-:W-:Y:S02]  /*63b0*/  SHF.R.U64 R8, R10, R6.reuse, R3.reuse ;  /* 0x000000060a087219 */ /* 0x184fe40000001203 */
[----:B------:R-:W-:-:S05]  /*63c0*/  SHF.R.U32.HI R3, RZ, R6, R3 ;  /* 0x00000006ff037219 */ /* 0x000fca0000011603 */
[----:B------:R-:W2:Y:S01]  /*63d0*/  LDC R21, c[0x0][0x648] ;  /* 0x00019200ff157b82 */ /* 0x000ea20000000800 */
[-CC-:B0-----:R-:W-:Y:S02]  /*63e0*/  SHF.R.U64 R13, R8, R24.reuse, R3.reuse ;  /* 0x00000018080d7219 */ /* 0x181fe40000001203 */
[-C--:B------:R-:W-:Y:S02]  /*63f0*/  SHF.L.U32 R5, R5, R24.reuse, RZ ;  /* 0x0000001805057219 */ /* 0x080fe400000006ff */
[-C--:B------:R-:W-:Y:S01]  /*6400*/  SHF.R.U32.HI R3, RZ, R24.reuse, R3 ;  /* 0x00000018ff037219 */ /* 0x080fe20000011603 */
[----:B------:R-:W-:Y:S01]  /*6410*/  IMAD.MOV.U32 R2, RZ, RZ, R13 ;  /* 0x000000ffff027224 */ /* 0x000fe200078e000d */
[----:B------:R-:W-:Y:S01]  /*6420*/  SHF.L.U32 R24, R7, R24, RZ ;  /* 0x0000001807187219 */ /* 0x000fe200000006ff */
[----:B------:R-:W0:Y:S01]  /*6430*/  LDC R25, c[0x0][0x638] ;  /* 0x00018e00ff197b82 */ /* 0x000e220000000800 */
[----:B------:R-:W-:-:S07]  /*6440*/  LOP3.LUT R19, RZ, R5, RZ, 0x33, !PT ;  /* 0x00000005ff137212 */ /* 0x000fce00078e33ff */
[----:B------:R-:W0:Y:S01]  /*6450*/  LDC R28, c[0x0][0x610] ;  /* 0x00018400ff1c7b82 */ /* 0x000e220000000800 */
[----:B----4-:R-:W-:Y:S05]  /*6460*/  @!P0 BRA `(.L_x_161) ;  /* 0x0000000000288947 */ /* 0x010fea0003800000 */
[----:B---3--:R-:W3:Y:S02]  /*6470*/  LDC R0, c[0x0][0x64c] ;  /* 0x00019300ff007b82 */ /* 0x008ee40000000800 */
[----:B---3--:R-:W-:-:S05]  /*6480*/  IADD3 R7, P0, R13, R0, RZ ;  /* 0x000000000d077210 */ /* 0x008fca0007f1e0ff */
        /* <DEDUP_REMOVED lines=8> */
.L_x_161:
[----:B------:R-:W4:Y:S01]  /*6510*/  LDC R4, c[0x0][0x65c] ;  /* 0x00019700ff047b82 */ /* 0x000f220000000800 */
[----:B--23--:R-:W-:Y:S01]  /*6520*/  SHF.R.U64 R0, R2, R21, R3 ;  /* 0x0000001502007219 */ /* 0x00cfe20000001203 */
[----:B-1----:R-:W-:Y:S01]  /*6530*/  VIADD R3, R14, 0xffffffff ;  /* 0xffffffff0e037836 */ /* 0x002fe20000000000 */
[----:B------:R-:W-:Y:S01]  /*6540*/  LOP3.LUT R19, R8, R19, RZ, 0xc0, !PT ;  /* 0x0000001308137212 */ /* 0x000fe200078ec0ff */
[----:B------:R-:W-:Y:S02]  /*6550*/  IMAD.MOV R12, RZ, RZ, -R12 ;  /* 0x000000ffff0c7224 */ /* 0x000fe400078e0a0c */
[----:B------:R-:W-:Y:S01]  /*6560*/  IMAD.MOV R2, RZ, RZ, -R0 ;  /* 0x000000ffff027224 */ /* 0x000fe200078e0a00 */
[----:B------:R-:W-:Y:S01]  /*6570*/  LOP3.LUT R3, R10, R3, RZ, 0xc0, !PT ;  /* 0x000000030a037212 */ /* 0x000fe200078ec0ff */
[----:B------:R-:W-:Y:S02]  /*6580*/  IMAD R19, R24, R0, R19 ;  /* 0x0000000018137224 */ /* 0x000fe400078e0213 */
[----:B0-----:R-:W-:-:S04]  /*6590*/  IMAD R0, R2, R25, R13 ;  /* 0x0000001902007224 */ /* 0x001fc800078e020d */
[----:B------:R-:W-:Y:S01]  /*65a0*/  IMAD R2, R0, R14, R3 ;  /* 0x0000000e00027224 */ /* 0x000fe200078e0203 */
[----:B----4-:R-:W-:Y:S01]  /*65b0*/  ISETP.NE.AND P0, PT, R4, 0x1, PT ;  /* 0x000000010400780c */ /* 0x010fe20003f05270 */
[----:B------:R-:W-:-:S05]  /*65c0*/  IMAD.MOV.U32 R4, RZ, RZ, 0x1 ;  /* 0x00000001ff047424 */ /* 0x000fca00078e00ff */
[----:B------:R-:W-:-:S07]  /*65d0*/  PRMT R0, R4, 0x7610, R0 ;  /* 0x0000761004007816 */ /* 0x000fce0000000000 */
[----:B------:R-:W-:-:S04]  /*65e0*/  @P0 IMAD R22, R15, R12, R20 ;  /* 0x0000000c0f160224 */ /* 0x000fc800078e0214 */
[----:B------:R-:W-:-:S05]  /*65f0*/  IMAD R19, R19, R28, R22 ;  /* 0x0000001c13137224 */ /* 0x000fca00078e0216 */
[----:B------:R-:W-:Y:S02]  /*6600*/  SEL R22, R2, R19, !P0 ;  /* 0x0000001302167207 */ /* 0x000fe40004000000 */
[----:B------:R-:W-:Y:S01]  /*6610*/  SEL R19, R19, R2, !P0 ;  /* 0x0000000213137207 */ /* 0x000fe20004000000 */
[----:B------:R-:W-:-:S07]  /*6620*/  IMAD.MOV.U32 R2, RZ, RZ, R11 ;  /* 0x000000ffff027224 */ /* 0x000fce00078e000b */
.L_x_159:
[----:B------:R-:W-:Y:S02]  /*6630*/  LOP3.LUT P0, RZ, R0, 0xff, RZ, 0xc0, !PT ;  /* 0x000000ff00ff7812 */ /* 0x000fe4000780c0ff */
[----:B------:R-:W-:-:S11]  /*6640*/  LOP3.LUT R101, R101, 0x1, RZ, 0x3c, !PT ;  /* 0x0000000165657812 */ /* 0x000fd600078e3cff */
[----:B------:R-:W-:Y:S05]  /*6650*/  @P0 BRA `(.L_x_162) ;  /* 0xffffffac00b40947 */ /* 0x000fea000383ffff */
[----:B------:R-:W-:Y:S05]  /*6660*/  EXIT ;  /* 0x000000000000794d */ /* 0x000fea0003800000 */
.L_x_13:
[----:B------:R-:W-:-:S08]  /*6670*/  ISETP.NE.AND P0, PT, R0, RZ, PT ;  /* 0x000000ff0000720c */ /* 0x000fd00003f05270 */
[----:B0-----:R-:W0:-:S00]  /*6680*/  USETMAXREG.DEALLOC.CTAPOOL 0x28 ;  /* 0x00000028000079c8 */ /* 0x001e0000080e0500 */
[----:B------:R-:W-:Y:S05]  /*6690*/  @P0 EXIT ;  /* 0x000000000000094d */ /* 0x000fea0003800000 */
[----:B0-----:R-:W-:Y:S01]  /*66a0*/  LOP3.LUT P0, RZ, R8, 0xff, RZ, 0xc0, !PT ;  /* 0x000000ff08ff7812 */ /* 0x001fe2000780c0ff */
[----:B------:R-:W-:Y:S02]  /*66b0*/  IMAD.MOV.U32 R0, RZ, RZ, 0x1 ;  /* 0x00000001ff007424 */ /* 0x000fe400078e00ff */
[----:B------:R-:W-:-:S10]  /*66c0*/  IMAD.MOV.U32 R7, RZ, RZ, RZ ;  /* 0x000000ffff077224 */ /* 0x000fd400078e00ff */
[----:B------:R-:W-:Y:S05]  /*66d0*/  @!P0 BRA `(.L_x_163) ;  /* 0x0000000c00248947 */ /* 0x000fea0003800000 */
[----:B------:R-:W-:Y:S01]  /*66e0*/  LOP3.LUT P0, RZ, R4, 0x1f, RZ, 0xc0, !PT ;  /* 0x0000001f04ff7812 */ /* 0x000fe2000780c0ff */
[----:B------:R-:W-:Y:S01]  /*66f0*/  ULDC UR5, c[0x0][0x658] ;  /* 0x0001960000057ab9 */ /* 0x000fe20000000800 */
[----:B------:R-:W-:Y:S01]  /*6700*/  UMOV UR6, 0xffffffff ;  /* 0xffffffff00067882 */ /* 0x000fe20000000000 */
[----:B------:R-:W-:Y:S01]  /*6710*/  BSSY B0, `(.L_x_163) ;  /* 0x00000c5000007945 */ /* 0x000fe20003800000 */
[----:B------:R-:W-:Y:S01]  /*6720*/  USHF.L.U32 UR6, UR6, UR5, URZ ;  /* 0x0000000506067299 */ /* 0x000fe2000800063f */
[C---:B------:R-:W-:Y:S01]  /*6730*/  ISETP.NE.AND P2, PT, R3.reuse, RZ, PT ;  /* 0x000000ff0300720c */ /* 0x040fe20003f45270 */
[----:B------:R-:W-:Y:S01]  /*6740*/  IMAD.MOV.U32 R8, RZ, RZ, 0x1 ;  /* 0x00000001ff087424 */ /* 0x000fe200078e00ff */
[----:B------:R-:W-:Y:S01]  /*6750*/  ISETP.NE.OR P0, PT, R3, RZ, !P0 ;  /* 0x000000ff0300720c */ /* 0x000fe20004705670 */
[----:B------:R-:W-:Y:S01]  /*6760*/  IMAD.MOV.U32 R0, RZ, RZ, 0x1 ;  /* 0x00000001ff007424 */ /* 0x000fe200078e00ff */
[----:B------:R-:W-:Y:S01]  /*6770*/  LOP3.LUT R6, R16, 0x2, RZ, 0xfc, !PT ;  /* 0x0000000210067812 */ /* 0x000fe200078efcff */
[----:B------:R-:W-:Y:S01]  /*6780*/  IMAD.MOV.U32 R7, RZ, RZ, RZ ;  /* 0x000000ffff077224 */ /* 0x000fe200078e00ff */
[----:B------:R-:W-:Y:S01]  /*6790*/  ULDC UR4, c[0x0][0x600] ;  /* 0x0001800000047ab9 */ /* 0x000fe20000000800 */
[----:B------:R-:W-:Y:S01]  /*67a0*/  UMOV UR7, 0x1 ;  /* 0x0000000100077882 */ /* 0x000fe20000000000 */
[----:B------:R-:W-:-:S02]  /*67b0*/  UIADD3 UR19, UR40, 0x1, URZ ;  /* 0x0000000128137890 */ /* 0x000fc4000fffe03f */
[----:B------:R-:W-:Y:S02]  /*67c0*/  UIADD3 UR15, UR4, -0x1, URZ ;  /* 0xffffffff040f7890 */ /* 0x000fe4000fffe03f */
[----:B------:R-:W-:Y:S02]  /*67d0*/  USHF.L.U32 UR17, UR7, UR5, URZ ;  /* 0x0000000507117299 */ /* 0x000fe4000800063f */
[----:B------:R-:W-:Y:S01]  /*67e0*/  ULOP3.LUT UR16, URZ, UR6, URZ, 0x33, !UPT ;  /* 0x000000063f107292 */ /* 0x000fe2000f8e333f */
[----:B------:R-:W-:-:S11]  /*67f0*/  ULDC.64 UR20, c[0x0][0x198] ;  /* 0x0000660000147ab9 */ /* 0x000fd60000000a00 */
.L_x_175:
[----:B------:R-:W-:-:S03]  /*6800*/  UMOV UR4, 0xffffffff ;  /* 0xffffffff00047882 */ /* 0x000fc60000000000 */
[----:B------:R-:W-:Y:S05]  /*6810*/  BRA.DIV UR4, `(.L_x_164) ;  /* 0x0000001204547947 */ /* 0x000fea000b800000 */
[----:B------:R-:W-:-:S13]  /*6820*/  ELECT P6, URZ, PT ;  /* 0x00000000003f782f */ /* 0x000fda00038c0000 */
.L_x_191:
[----:B------:R-:W0:Y:S01]  /*6830*/  LDC R3, c[0x0][0x28c] ;  /* 0x0000a300ff037b82 */ /* 0x000e220000000800 */
[----:B------:R-:W-:Y:S01]  /*6840*/  BSSY B1, `(.L_x_165) ;  /* 0x0000037000017945 */ /* 0x000fe20003800000 */
[----:B0-----:R-:W-:-:S13]  /*6850*/  ISETP.LT.OR P6, PT, R3, 0x1, !P6 ;  /* 0x000000010300780c */ /* 0x001fda00077c1670 */
[----:B------:R-:W-:Y:S05]  /*6860*/  @P6 BRA `(.L_x_166) ;  /* 0x0000000000d06947 */ /* 0x000fea0003800000 */
[----:B------:R-:W-:Y:S02]  /*6870*/  IMAD.SHL.U32 R22, R22, 0x80, RZ ;  /* 0x0000008016167824 */ /* 0x000fe400078e00ff */
[----:B------:R-:W-:Y:S02]  /*6880*/  IMAD.SHL.U32 R19, R19, 0x40, RZ ;  /* 0x0000004013137824 */ /* 0x000fe400078e00ff */
[----:B------:R-:W-:Y:S02]  /*6890*/  IMAD.MOV.U32 R12, RZ, RZ, RZ ;  /* 0x000000ffff0c7224 */ /* 0x000fe400078e00ff */
[----:B------:R-:W-:Y:S02]  /*68a0*/  IMAD.U32 R13, RZ, RZ, UR19 ;  /* 0x00000013ff0d7e24 */ /* 0x000fe4000f8e00ff */
[----:B------:R-:W-:Y:S02]  /*68b0*/  IMAD.MOV.U32 R3, RZ, RZ, R0 ;  /* 0x000000ffff037224 */ /* 0x000fe400078e0000 */
[----:B------:R-:W-:-:S07]  /*68c0*/  IMAD.MOV.U32 R4, RZ, RZ, R7 ;  /* 0x000000ffff047224 */ /* 0x000fce00078e0007 */
.L_x_170:
[----:B------:R-:W0:Y:S01]  /*68d0*/  S2R R10, SR_CgaCtaId ;  /* 0x00000000000a7919 */ /* 0x000e220000008800 */
[----:B------:R-:W-:Y:S01]  /*68e0*/  MOV R5, 0x400 ;  /* 0x0000040000057802 */ /* 0x000fe20000000f00 */
[----:B------:R-:W1:Y:S03]  /*68f0*/  @!P2 LDC R9, c[0x0][0x500] ;  /* 0x00014000ff09ab82 */ /* 0x000e660000000800 */
[----:B0-----:R-:W-:Y:S02]  /*6900*/  LEA R11, R10, R5, 0x18 ;  /* 0x000000050a0b7211 */ /* 0x001fe400078ec0ff */
[----:B------:R-:W-:-:S03]  /*6910*/  SHF.L.U32 R5, R3, 0x1f, RZ ;  /* 0x0000001f03057819 */ /* 0x000fc600000006ff */
[----:B------:R-:W-:-:S04]  /*6920*/  IMAD R10, R4, 0x8, R11 ;  /* 0x00000008040a7824 */ /* 0x000fc800078e020b */
[----:B------:R-:W0:Y:S02]  /*6930*/  SYNCS.PHASECHK.TRANS64.TRYWAIT P1, [R10+URZ+0x38], R5 ;  /* 0x000038050a0075a7 */ /* 0x000e24000802017f */
[----:B01----:R-:W-:Y:S05]  /*6940*/  @!P1 BRA `(.L_x_167) ;  /* 0x0000001000289947 */ /* 0x003fea0003800000 */
.L_x_192:
[----:B0-----:R-:W-:Y:S01]  /*6950*/  PRMT R5, R6, 0x9910, RZ ;  /* 0x0000991006057816 */ /* 0x001fe200000000ff */
[----:B------:R0:W-:Y:S03]  /*6960*/  @!P2 SYNCS.ARRIVE.TRANS64 RZ, [R10+URZ], R9 ;  /* 0x000000090affa9a7 */ /* 0x0001e6000800003f */
[----:B------:R-:W-:-:S13]  /*6970*/  ISETP.NE.AND P1, PT, R5, 0x2, PT ;  /* 0x000000020500780c */ /* 0x000fda0003f25270 */
[----:B0-----:R-:W-:Y:S05]  /*6980*/  @P1 BRA `(.L_x_168) ;  /* 0x0000000000041947 */ /* 0x001fea0003800000 */
[----:B------:R-:W-:Y:S01]  /*6990*/  BPT.TRAP 0x1 ;  /* 0x000000040000795c */ /* 0x000fe20000300000 */
.L_x_168:
[----:B------:R-:W-:Y:S05]  /*69a0*/  @P0 BRA `(.L_x_169) ;  /* 0x0000000000040947 */ /* 0x000fea0003800000 */
[----:B------:R-:W-:Y:S01]  /*69b0*/  BPT.TRAP 0x1 ;  /* 0x000000040000795c */ /* 0x000fe20000300000 */
.L_x_169:
[--C-:B------:R-:W-:Y:S01]  /*69c0*/  IMAD R5, R4, 0x1000, R11.reuse ;  /* 0x0000100004057824 */ /* 0x100fe200078e020b */
[----:B------:R-:W-:Y:S01]  /*69d0*/  R2UR UR9, R10 ;  /* 0x000000000a0972ca */ /* 0x000fe200000e0000 */
[C---:B------:R-:W-:Y:S01]  /*69e0*/  IMAD R11, R4.reuse, 0x2000, R11 ;  /* 0x00002000040b7824 */ /* 0x040fe200078e020b */
[----:B------:R-:W-:Y:S01]  /*69f0*/  UIADD3 UR4, UP0, UR20, 0xf0, URZ ;  /* 0x000000f014047890 */ /* 0x000fe2000ff1e03f */
[----:B------:R-:W-:Y:S01]  /*6a00*/  VIADD R13, R13, 0xffffffff ;  /* 0xffffffff0d0d7836 */ /* 0x000fe20000000000 */
[----:B------:R-:W-:Y:S01]  /*6a10*/  R2UR UR5, R5 ;  /* 0x00000000050572ca */ /* 0x000fe200000e0000 */
[----:B------:R-:W-:Y:S01]  /*6a20*/  UIADD3 UR22, UP1, UR20, 0x1f0, URZ ;  /* 0x000001f014167890 */ /* 0x000fe2000ff3e03f */
[----:B------:R-:W-:Y:S01]  /*6a30*/  R2UR UR8, R11 ;  /* 0x000000000b0872ca */ /* 0x000fe200000e0000 */
[----:B------:R-:W-:Y:S01]  /*6a40*/  VIADD R4, R4, 0x1 ;  /* 0x0000000104047836 */ /* 0x000fe20000000000 */
[----:B------:R-:W-:Y:S01]  /*6a50*/  R2UR UR11, R19 ;  /* 0x00000000130b72ca */ /* 0x000fe200000e0000 */
[----:B------:R-:W-:Y:S01]  /*6a60*/  UIADD3.X UR23, URZ, UR21, URZ, UP1, !UPT ;  /* 0x000000153f177290 */ /* 0x000fe20008ffe43f */
[----:B------:R-:W-:Y:S01]  /*6a70*/  R2UR UR10, R12 ;  /* 0x000000000c0a72ca */ /* 0x000fe200000e0000 */
[----:B------:R-:W-:Y:S01]  /*6a80*/  UMOV UR6, 0x0 ;  /* 0x0000000000067882 */ /* 0x000fe20000000000 */
[----:B------:R-:W-:Y:S01]  /*6a90*/  R2UR UR12, R2 ;  /* 0x00000000020c72ca */ /* 0x000fe200000e0000 */
[----:B------:R-:W-:Y:S01]  /*6aa0*/  UMOV UR7, 0x10000000 ;  /* 0x1000000000077882 */ /* 0x000fe20000000000 */
[----:B------:R-:W-:Y:S01]  /*6ab0*/  R2UR UR18, R22 ;  /* 0x00000000161272ca */ /* 0x000fe200000e0000 */
[----:B------:R-:W-:Y:S01]  /*6ac0*/  VIADD R12, R12, 0x20 ;  /* 0x000000200c0c7836 */ /* 0x000fe20000000000 */
[----:B------:R-:W-:Y:S01]  /*6ad0*/  ISETP.GT.AND P3, PT, R13, 0x1, PT ;  /* 0x000000010d00780c */ /* 0x000fe20003f64270 */
[----:B------:R-:W-:Y:S01]  /*6ae0*/  UIADD3 UR13, UR5, 0x180, URZ ;  /* 0x00000180050d7890 */ /* 0x000fe2000fffe03f */
[----:B------:R-:W-:Y:S01]  /*6af0*/  ISETP.NE.AND P1, PT, R4, 0x7, PT ;  /* 0x000000070400780c */ /* 0x000fe20003f25270 */
[----:B------:R-:W-:-:S02]  /*6b00*/  UIADD3.X UR5, URZ, UR21, URZ, UP0, !UPT ;  /* 0x000000153f057290 */ /* 0x000fc400087fe43f */
[----:B------:R-:W-:Y:S01]  /*6b10*/  UIADD3 UR14, UR8, 0x7180, URZ ;  /* 0x00007180080e7890 */ /* 0x000fe2000fffe03f */
[----:B------:R-:W-:Y:S02]  /*6b20*/  SEL R10, RZ, 0x1, P1 ;  /* 0x00000001ff0a7807 */ /* 0x000fe40000800000 */
[----:B------:R-:W-:Y:S01]  /*6b30*/  UMOV UR8, UR13 ;  /* 0x0000000d00087c82 */ /* 0x000fe20008000000 */
[----:B------:R-:W-:Y:S02]  /*6b40*/  SEL R4, R4, RZ, P1 ;  /* 0x000000ff04047207 */ /* 0x000fe40000800000 */
[----:B------:R-:W-:Y:S01]  /*6b50*/  LOP3.LUT R3, R3, R10, RZ, 0x3c, !PT ;  /* 0x0000000a03037212 */ /* 0x000fe200078e3cff */
[----:B------:R0:W-:Y:S02]  /*6b60*/  UTMALDG.3D [UR8], [UR4], desc[UR6] ;  /* 0x00000608040075b4 */ /* 0x0001e40008011000 */
[----:B0-----:R-:W-:Y:S01]  /*6b70*/  UMOV UR8, UR14 ;  /* 0x0000000e00087c82 */ /* 0x001fe20008000000 */
[----:B------:R-:W-:-:S02]  /*6b80*/  UMOV UR11, UR18 ;  /* 0x00000012000b7c82 */ /* 0x000fc40008000000 */
[----:B------:R0:W-:Y:S02]  /*6b90*/  UTMALDG.3D [UR8], [UR22], desc[UR6] ;  /* 0x00000608160075b4 */ /* 0x0001e40008011000 */
[----:B0-----:R-:W-:Y:S05]  /*6ba0*/  @P3 BRA `(.L_x_170) ;  /* 0xfffffffc00483947 */ /* 0x001fea000383ffff */
.L_x_166:
[----:B------:R-:W-:Y:S05]  /*6bb0*/  BSYNC B1 ;  /* 0x0000000000017941 */ /* 0x000fea0003800000 */
.L_x_165:
[----:B------:R-:W2:Y:S01]  /*6bc0*/  LDL.64 R10, [R1] ;  /* 0x00000000010a7983 */ /* 0x000ea20000100a00 */
[----:B------:R-:W-:Y:S01]  /*6bd0*/  LOP3.LUT P4, RZ, R8, 0xff, RZ, 0xc0, !PT ;  /* 0x000000ff08ff7812 */ /* 0x000fe2000788c0ff */
[----:B------:R-:W-:Y:S01]  /*6be0*/  VIADD R4, R7, UR40 ;  /* 0x0000002807047c36 */ /* 0x000fe20008000000 */
[----:B------:R-:W-:Y:S01]  /*6bf0*/  ULDC.64 UR4, c[0x0][0x650] ;  /* 0x0001940000047ab9 */ /* 0x000fe20000000a00 */
[----:B------:R-:W-:Y:S01]  /*6c00*/  IMAD.U32 R7, RZ, RZ, UR40 ;  /* 0x00000028ff077e24 */ /* 0x000fe2000f8e00ff */
[----:B------:R-:W-:Y:S01]  /*6c10*/  UISETP.GE.U32.AND UP0, UPT, UR40, 0x7, UPT ;  /* 0x000000072800788c */ /* 0x000fe2000bf06070 */
[C---:B------:R-:W-:Y:S01]  /*6c20*/  IMAD.WIDE.U32 R2, R4.reuse, 0x24924925, RZ ;  /* 0x2492492504027825 */ /* 0x040fe200078e00ff */
[C---:B------:R-:W-:Y:S01]  /*6c30*/  ISETP.GT.U32.AND P1, PT, R4.reuse, 0x6, PT ;  /* 0x000000060400780c */ /* 0x040fe20003f24070 */
[----:B------:R-:W-:Y:S02]  /*6c40*/  BSSY B1, `(.L_x_171) ;  /* 0x000006f000017945 */ /* 0x000fe40003800000 */
[----:B------:R-:W-:Y:S01]  /*6c50*/  IMAD.IADD R2, R4, 0x1, -R3 ;  /* 0x0000000104027824 */ /* 0x000fe200078e0a03 */
[----:B------:R-:W-:Y:S01]  /*6c60*/  ISETP.LT.U32.AND P1, PT, R7, 0x7, P1 ;  /* 0x000000070700780c */ /* 0x000fe20000f21070 */
[----:B------:R-:W-:Y:S01]  /*6c70*/  IMAD.MOV.U32 R19, RZ, RZ, -0x1 ;  /* 0xffffffffff137424 */ /* 0x000fe200078e00ff */
[----:B------:R-:W-:Y:S01]  /*6c80*/  PLOP3.LUT P3, PT, PT, PT, UP0, 0x80, 0x0 ;  /* 0x000000000000781c */ /* 0x000fe20003f6f008 */
[----:B------:R-:W0:Y:S01]  /*6c90*/  @P4 S2R R8, SR_CgaCtaId ;  /* 0x0000000000084919 */ /* 0x000e220000008800 */
[----:B------:R-:W-:Y:S01]  /*6ca0*/  @P4 MOV R5, 0x400 ;  /* 0x0000040000054802 */ /* 0x000fe20000000f00 */
[----:B------:R-:W-:Y:S01]  /*6cb0*/  IMAD.MOV.U32 R22, RZ, RZ, -0x1 ;  /* 0xffffffffff167424 */ /* 0x000fe200078e00ff */
[----:B------:R-:W-:-:S02]  /*6cc0*/  LEA.HI R2, R2, R3, RZ, 0x1f ;  /* 0x0000000302027211 */ /* 0x000fc400078ff8ff */
[----:B------:R-:W-:Y:S02]  /*6cd0*/  PRMT R3, RZ, 0x7610, R3 ;  /* 0x00007610ff037816 */ /* 0x000fe40000000003 */
[----:B------:R-:W-:Y:S01]  /*6ce0*/  SHF.R.U32.HI R7, RZ, 0x2, R2 ;  /* 0x00000002ff077819 */ /* 0x000fe20000011602 */
[----:B------:R-:W-:Y:S01]  /*6cf0*/  IMAD.MOV.U32 R2, RZ, RZ, -0x1 ;  /* 0xffffffffff027424 */ /* 0x000fe200078e00ff */
[----:B0-----:R-:W-:Y:S02]  /*6d00*/  @P4 LEA R8, R8, R5, 0x18 ;  /* 0x0000000508084211 */ /* 0x001fe400078ec0ff */
[----:B------:R-:W-:Y:S02]  /*6d10*/  SEL R5, RZ, 0x1, !P1 ;  /* 0x00000001ff057807 */ /* 0x000fe40004800000 */
[----:B------:R0:W-:Y:S02]  /*6d20*/  @P4 SYNCS.ARRIVE.TRANS64.A1T0 RZ, [R8+URZ+0xa8], RZ ;  /* 0x0000a8ff08ff49a7 */ /* 0x0001e4000810003f */
[----:B------:R-:W-:-:S04]  /*6d30*/  LOP3.LUT R0, R0, R5, RZ, 0x3c, !PT ;  /* 0x0000000500007212 */ /* 0x000fc800078e3cff */
[----:B------:R-:W-:Y:S01]  /*6d40*/  @P3 LOP3.LUT R0, R0, 0x1, R7, 0x78, !PT ;  /* 0x0000000100003812 */ /* 0x000fe200078e7807 */
[----:B------:R-:W-:Y:S01]  /*6d50*/  IMAD R7, R7, -0x7, R4 ;  /* 0xfffffff907077824 */ /* 0x000fe200078e0204 */
[----:B0-----:R-:W-:Y:S02]  /*6d60*/  PRMT R8, RZ, 0x7610, R8 ;  /* 0x00007610ff087816 */ /* 0x001fe40000000008 */
[----:B--2---:R-:W-:-:S05]  /*6d70*/  IADD3 R18, P1, R18, R10, RZ ;  /* 0x0000000a12127210 */ /* 0x004fca0007f3e0ff */
[----:B------:R-:W-:Y:S01]  /*6d80*/  IMAD.X R17, R17, 0x1, R23, P1 ;  /* 0x0000000111117824 */ /* 0x000fe200008e0617 */
[----:B------:R-:W-:-:S04]  /*6d90*/  ISETP.GE.U32.AND P1, PT, R18, UR4, PT ;  /* 0x0000000412007c0c */ /* 0x000fc8000bf26070 */
[----:B------:R-:W-:-:S13]  /*6da0*/  ISETP.GE.U32.AND.EX P1, PT, R17, UR5, PT, P1 ;  /* 0x0000000511007c0c */ /* 0x000fda000bf26110 */
[----:B------:R-:W-:Y:S05]  /*6db0*/  @P1 BRA `(.L_x_172) ;  /* 0x00000004005c1947 */ /* 0x000fea0003800000 */
[----:B------:R-:W0:Y:S01]  /*6dc0*/  S2R R11, SR_CTAID.X ;  /* 0x00000000000b7919 */ /* 0x000e220000002500 */
[----:B------:R-:W-:Y:S01]  /*6dd0*/  ULDC.64 UR4, c[0x0][0x628] ;  /* 0x00018a0000047ab9 */ /* 0x000fe20000000a00 */
[----:B------:R-:W1:Y:S01]  /*6de0*/  LDC R12, c[0x0][0x144] ;  /* 0x00005100ff0c7b82 */ /* 0x000e620000000800 */
[----:B------:R-:W-:Y:S01]  /*6df0*/  ISETP.NE.U32.AND P1, PT, RZ, UR4, PT ;  /* 0x00000004ff007c0c */ /* 0x000fe2000bf25070 */
[----:B------:R-:W2:Y:S01]  /*6e00*/  S2R R9, SR_CTAID.Y ;  /* 0x0000000000097919 */ /* 0x000ea20000002600 */
[----:B------:R-:W-:Y:S01]  /*6e10*/  ULDC UR6, c[0x0][0x150] ;  /* 0x0000540000067ab9 */ /* 0x000fe20000000800 */
[----:B------:R-:W-:Y:S01]  /*6e20*/  ULDC UR7, c[0x0][0x630] ;  /* 0x00018c0000077ab9 */ /* 0x000fe20000000800 */
[----:B------:R-:W-:Y:S01]  /*6e30*/  ISETP.NE.AND.EX P1, PT, RZ, UR5, PT, P1 ;  /* 0x00000005ff007c0c */ /* 0x000fe2000bf25310 */
[----:B------:R-:W-:Y:S01]  /*6e40*/  IMAD.MOV.U32 R2, RZ, RZ, R18 ;  /* 0x000000ffff027224 */ /* 0x000fe200078e0012 */
[----:B0-----:R-:W-:-:S05]  /*6e50*/  I2FP.F32.U32 R3, R11 ;  /* 0x0000000b00037245 */ /* 0x001fca0000201000 */
[----:B------:R-:W-:Y:S01]  /*6e60*/  FMUL R14, R3, UR6 ;  /* 0x00000006030e7c20 */ /* 0x000fe20008400000 */
[----:B------:R-:W-:-:S05]  /*6e70*/  IMAD.MOV.U32 R3, RZ, RZ, R17 ;  /* 0x000000ffff037224 */ /* 0x000fca00078e0011 */
[----:B--2---:R-:W-:Y:S05]  /*6e80*/  @!P1 BRA `(.L_x_173) ;  /* 0x0000000000289947 */ /* 0x004fea0003800000 */
[----:B------:R-:W-:Y:S02]  /*6e90*/  ULDC UR6, c[0x0][0x634] ;  /* 0x00018d0000067ab9 */ /* 0x000fe40000000800 */
[----:B------:R-:W-:-:S05]  /*6ea0*/  IADD3 R3, P1, R18, UR6, RZ ;  /* 0x0000000612037c10 */ /* 0x000fca000ff3e0ff */
[----:B------:R-:W-:-:S04]  /*6eb0*/  IMAD.X R13, RZ, RZ, R17, P1 ;  /* 0x000000ffff0d7224 */ /* 0x000fc800008e0611 */
[----:B------:R-:W-:-:S04]  /*6ec0*/  IMAD.WIDE.U32 R4, R13, UR4, RZ ;  /* 0x000000040d047c25 */ /* 0x000fc8000f8e00ff */
[----:B------:R-:W-:-:S04]  /*6ed0*/  IMAD.WIDE.U32 R4, P1, R3, UR5, R4 ;  /* 0x0000000503047c25 */ /* 0x000fc8000f820004 */
[----:B------:R-:W-:-:S04]  /*6ee0*/  IMAD.WIDE.U32 R2, R3, UR4, RZ ;  /* 0x0000000403027c25 */ /* 0x000fc8000f8e00ff */
[----:B------:R-:W-:Y:S01]  /*6ef0*/  IMAD.MOV.U32 R2, RZ, RZ, R5 ;  /* 0x000000ffff027224 */ /* 0x000fe200078e0005 */
[----:B------:R-:W-:Y:S01]  /*6f00*/  IADD3 RZ, P3, R3, R4, RZ ;  /* 0x0000000403ff7210 */ /* 0x000fe20007f7e0ff */
[----:B------:R-:W-:-:S04]  /*6f10*/  IMAD.X R3, RZ, RZ, RZ, P1 ;  /* 0x000000ffff037224 */ /* 0x000fc800008e06ff */
[----:B------:R-:W-:-:S08]  /*6f20*/  IMAD.WIDE.U32.X R2, R13, UR5, R2, P3 ;  /* 0x000000050d027c25 */ /* 0x000fd000098e0402 */
.L_x_173:
[--C-:B------:R-:W-:Y:S01]  /*6f30*/  SHF.R.U64 R10, R2, UR7, R3.reuse ;  /* 0x00000007020a7c19 */ /* 0x100fe20008001203 */
[----:B------:R-:W0:Y:S01]  /*6f40*/  F2I.U32.TRUNC.NTZ R14, R14 ;  /* 0x0000000e000e7305 */ /* 0x000e22000020f000 */
[----:B------:R-:W-:Y:S01]  /*6f50*/  SHF.R.U32.HI R2, RZ, UR7, R3 ;  /* 0x00000007ff027c19 */ /* 0x000fe20008011603 */
[----:B------:R-:W-:Y:S01]  /*6f60*/  ULDC.64 UR4, c[0x0][0x620] ;  /* 0x0001880000047ab9 */ /* 0x000fe20000000a00 */
[----:B------:R-:W-:Y:S01]  /*6f70*/  IADD3 R5, P1, RZ, -R10, RZ ;  /* 0x8000000aff057210 */ /* 0x000fe20007f3e0ff */
[----:B------:R-:W-:Y:S01]  /*6f80*/  IMAD.MOV.U32 R3, RZ, RZ, R17 ;  /* 0x000000ffff037224 */ /* 0x000fe200078e0011 */
[----:B------:R-:W-:-:S03]  /*6f90*/  ULDC.64 UR6, c[0x0][0x640] ;  /* 0x0001900000067ab9 */ /* 0x000fc60000000a00 */
[----:B------:R-:W-:Y:S01]  /*6fa0*/  IMAD.X R2, RZ, RZ, ~R2, P1 ;  /* 0x000000ffff027224 */ /* 0x000fe200008e0e02 */
[----:B------:R-:W-:-:S03]  /*6fb0*/  ISETP.NE.U32.AND P1, PT, RZ, UR6, PT ;  /* 0x00000006ff007c0c */ /* 0x000fc6000bf25070 */
[----:B------:R-:W-:Y:S01]  /*6fc0*/  IMAD R4, R2, UR4, RZ ;  /* 0x0000000402047c24 */ /* 0x000fe2000f8e02ff */
[----:B------:R-:W-:Y:S01]  /*6fd0*/  ISETP.NE.AND.EX P1, PT, RZ, UR7, PT, P1 ;  /* 0x00000007ff007c0c */ /* 0x000fe2000bf25310 */
[----:B------:R-:W-:-:S04]  /*6fe0*/  IMAD.MOV.U32 R2, RZ, RZ, R18 ;  /* 0x000000ffff027224 */ /* 0x000fc800078e0012 */
[----:B------:R-:W-:Y:S01]  /*6ff0*/  IMAD.WIDE.U32 R2, R5, UR4, R2 ;  /* 0x0000000405027c25 */ /* 0x000fe2000f8e0002 */
[----:B------:R-:W-:-:S03]  /*7000*/  ULDC UR4, c[0x0][0x618] ;  /* 0x0001860000047ab9 */ /* 0x000fc60000000800 */
[----:B------:R-:W-:Y:S01]  /*7010*/  IMAD R5, R5, UR5, R4 ;  /* 0x0000000505057c24 */ /* 0x000fe2000f8e0204 */
[----:B------:R-:W-:Y:S01]  /*7020*/  ULDC UR5, c[0x0][0x154] ;  /* 0x0000550000057ab9 */ /* 0x000fe20000000800 */
[----:B0-----:R-:W-:Y:S02]  /*7030*/  IMAD.MOV R4, RZ, RZ, -R14 ;  /* 0x000000ffff047224 */ /* 0x001fe400078e0a0e */
[----:B------:R-:W0:Y:S01]  /*7040*/  LDC R14, c[0x0][0x148] ;  /* 0x00005200ff0e7b82 */ /* 0x000e220000000800 */
[----:B------:R-:W-:Y:S02]  /*7050*/  IMAD.IADD R3, R3, 0x1, R5 ;  /* 0x0000000103037824 */ /* 0x000fe400078e0205 */
[----:B-1----:R-:W-:Y:S01]  /*7060*/  IMAD R11, R12, R4, R11 ;  /* 0x000000040c0b7224 */ /* 0x002fe200078e020b */
[----:B------:R-:W-:Y:S02]  /*7070*/  I2FP.F32.U32 R4, R9 ;  /* 0x0000000900047245 */ /* 0x000fe40000201000 */
[----:B------:R-:W-:-:S02]  /*7080*/  SHF.R.U64 R12, R2, UR4, R3 ;  /* 0x00000004020c7c19 */ /* 0x000fc40008001203 */
[----:B------:R-:W-:Y:S01]  /*7090*/  SHF.R.U32.HI R3, RZ, UR4, R3 ;  /* 0x00000004ff037c19 */ /* 0x000fe20008011603 */
[----:B------:R-:W-:Y:S01]  /*70a0*/  FMUL R4, R4, UR5 ;  /* 0x0000000504047c20 */ /* 0x000fe20008400000 */
[----:B------:R-:W-:Y:S02]  /*70b0*/  ULDC UR4, c[0x0][0x608] ;  /* 0x0001820000047ab9 */ /* 0x000fe40000000800 */
[--C-:B------:R-:W-:Y:S01]  /*70c0*/  SHF.R.U64 R15, R12, UR4, R3.reuse ;  /* 0x000000040c0f7c19 */ /* 0x100fe20008001203 */
[----:B------:R1:W2:Y:S01]  /*70d0*/  F2I.U32.TRUNC.NTZ R20, R4 ;  /* 0x0000000400147305 */ /* 0x0002a2000020f000 */
[----:B------:R-:W-:Y:S01]  /*70e0*/  SHF.R.U32.HI R2, RZ, UR4, R3 ;  /* 0x00000004ff027c19 */ /* 0x000fe20008011603 */
[----:B------:R-:W-:-:S03]  /*70f0*/  ULDC UR4, c[0x0][0x658] ;  /* 0x0001960000047ab9 */ /* 0x000fc60000000800 */
[--C-:B------:R-:W-:Y:S02]  /*7100*/  SHF.R.U64 R13, R15, UR4, R2.reuse ;  /* 0x000000040f0d7c19 */ /* 0x100fe40008001202 */
[----:B------:R-:W-:-:S03]  /*7110*/  SHF.R.U32.HI R19, RZ, UR4, R2 ;  /* 0x00000004ff137c19 */ /* 0x000fc60008011602 */
[----:B------:R-:W-:Y:S02]  /*7120*/  IMAD.MOV.U32 R2, RZ, RZ, R13 ;  /* 0x000000ffff027224 */ /* 0x000fe400078e000d */
[----:B------:R-:W-:Y:S01]  /*7130*/  IMAD.MOV.U32 R3, RZ, RZ, R19 ;  /* 0x000000ffff037224 */ /* 0x000fe200078e0013 */
[----:B-1----:R-:W-:Y:S06]  /*7140*/  @!P1 BRA `(.L_x_174) ;  /* 0x0000000000289947 */ /* 0x002fec0003800000 */
        /* <DEDUP_REMOVED lines=10> */
.L_x_174:
[----:B------:R-:W1:Y:S01]  /*71f0*/  LDC R4, c[0x0][0x65c] ;  /* 0x00019700ff047b82 */ /* 0x000e620000000800 */
[----:B------:R-:W-:Y:S01]  /*7200*/  ULDC UR4, c[0x0][0x648] ;  /* 0x0001920000047ab9 */ /* 0x000fe20000000800 */
[----:B------:R-:W-:Y:S01]  /*7210*/  LOP3.LUT R15, R15, UR16, RZ, 0xc0, !PT ;  /* 0x000000100f0f7c12 */ /* 0x000fe2000f8ec0ff */
[----:B--2---:R-:W-:Y:S01]  /*7220*/  IMAD.MOV R20, RZ, RZ, -R20 ;  /* 0x000000ffff147224 */ /* 0x004fe200078e0a14 */
[----:B------:R-:W-:Y:S01]  /*7230*/  SHF.R.U64 R2, R2, UR4, R3 ;  /* 0x0000000402027c19 */ /* 0x000fe20008001203 */
[----:B------:R-:W-:Y:S01]  /*7240*/  ULDC UR4, c[0x0][0x638] ;  /* 0x00018e0000047ab9 */ /* 0x000fe20000000800 */
[----:B------:R-:W-:Y:S01]  /*7250*/  LOP3.LUT R12, R12, UR15, RZ, 0xc0, !PT ;  /* 0x0000000f0c0c7c12 */ /* 0x000fe2000f8ec0ff */
[----:B------:R-:W-:Y:S01]  /*7260*/  ULDC UR5, c[0x0][0x610] ;  /* 0x0001840000057ab9 */ /* 0x000fe20000000800 */
[----:B------:R-:W-:Y:S01]  /*7270*/  IMAD.MOV.U32 R3, RZ, RZ, 0x1 ;  /* 0x00000001ff037424 */ /* 0x000fe200078e00ff */
[----:B-1----:R-:W-:Y:S01]  /*7280*/  ISETP.NE.AND P1, PT, R4, 0x1, PT ;  /* 0x000000010400780c */ /* 0x002fe20003f25270 */
[----:B------:R-:W-:-:S02]  /*7290*/  IMAD.MOV R4, RZ, RZ, -R2 ;  /* 0x000000ffff047224 */ /* 0x000fc400078e0a02 */
[----:B------:R-:W-:Y:S02]  /*72a0*/  IMAD R2, R2, UR17, R15 ;  /* 0x0000001102027c24 */ /* 0x000fe4000f8e020f */
[----:B------:R-:W-:Y:S01]  /*72b0*/  IMAD R13, R4, UR4, R13 ;  /* 0x00000004040d7c24 */ /* 0x000fe2000f8e020d */
[----:B------:R-:W-:-:S07]  /*72c0*/  ULDC UR4, c[0x0][0x600] ;  /* 0x0001800000047ab9 */ /* 0x000fce0000000800 */
[----:B0-----:R-:W-:-:S04]  /*72d0*/  @P1 IMAD R11, R14, R20, R9 ;  /* 0x000000140e0b1224 */ /* 0x001fc800078e0209 */
[----:B------:R-:W-:Y:S02]  /*72e0*/  IMAD R11, R2, UR5, R11 ;  /* 0x00000005020b7c24 */ /* 0x000fe4000f8e020b */
[----:B------:R-:W-:-:S05]  /*72f0*/  IMAD R2, R13, UR4, R12 ;  /* 0x000000040d027c24 */ /* 0x000fca000f8e020c */
[----:B------:R-:W-:Y:S02]  /*7300*/  SEL R22, R2, R11, !P1 ;  /* 0x0000000b02167207 */ /* 0x000fe40004800000 */
[----:B------:R-:W-:Y:S01]  /*7310*/  SEL R19, R11, R2, !P1 ;  /* 0x000000020b137207 */ /* 0x000fe20004800000 */
[----:B------:R-:W-:-:S07]  /*7320*/  IMAD.MOV.U32 R2, RZ, RZ, R10 ;  /* 0x000000ffff027224 */ /* 0x000fce00078e000a */
.L_x_172:
[----:B------:R-:W-:Y:S05]  /*7330*/  BSYNC B1 ;  /* 0x0000000000017941 */ /* 0x000fea0003800000 */
.L_x_171:
[----:B------:R-:W-:-:S13]  /*7340*/  LOP3.LUT P1, RZ, R3, 0xff, RZ, 0xc0, !PT ;  /* 0x000000ff03ff7812 */ /* 0x000fda000782c0ff */
[----:B------:R-:W-:Y:S05]  /*7350*/  @P1 BRA `(.L_x_175) ;  /* 0xfffffff400281947 */ /* 0x000fea000383ffff */
[----:B------:R-:W-:Y:S05]  /*7360*/  BSYNC B0 ;  /* 0x0000000000007941 */ /* 0x000fea0003800000 */
.L_x_163:
[----:B------:R-:W-:-:S03]  /*7370*/  UMOV UR4, 0xffffffff ;  /* 0xffffffff00047882 */ /* 0x000fc60000000000 */
[----:B------:R-:W-:Y:S05]  /*7380*/  BRA.DIV UR4, `(.L_x_176) ;  /* 0x0000000604ac7947 */ /* 0x000fea000b800000 */
[----:B------:R-:W-:-:S13]  /*7390*/  ELECT P6, URZ, PT ;  /* 0x00000000003f782f */ /* 0x000fda00038c0000 */
.L_x_195:
[----:B------:R-:W-:Y:S04]  /*73a0*/  BSSY B0, `(.L_x_177) ;  /* 0x0000046000007945 */ /* 0x000fe80003800000 */
[----:B------:R-:W-:Y:S05]  /*73b0*/  @!P6 BRA `(.L_x_178) ;  /* 0x000000040010e947 */ /* 0x000fea0003800000 */
[----:B------:R-:W-:-:S04]  /*73c0*/  LOP3.LUT R16, R16, 0x2, RZ, 0xfc, !PT ;  /* 0x0000000210107812 */ /* 0x000fc800078efcff */
[----:B------:R-:W-:-:S13]  /*73d0*/  ISETP.NE.AND P0, PT, R16, 0x3, PT ;  /* 0x000000031000780c */ /* 0x000fda0003f05270 */
[----:B------:R-:W-:Y:S05]  /*73e0*/  @!P0 BRA `(.L_x_179) ;  /* 0x0000000000048947 */ /* 0x000fea0003800000 */
[----:B------:R-:W-:Y:S01]  /*73f0*/  BPT.TRAP 0x1 ;  /* 0x000000040000795c */ /* 0x000fe20000300000 */
.L_x_179:
[----:B------:R-:W0:Y:S01]  /*7400*/  S2R R3, SR_CgaCtaId ;  /* 0x0000000000037919 */ /* 0x000e220000008800 */
[----:B------:R-:W-:Y:S02]  /*7410*/  MOV R2, 0x400 ;  /* 0x0000040000027802 */ /* 0x000fe40000000f00 */
[----:B------:R-:W-:Y:S02]  /*7420*/  SHF.L.U32 R4, R0, 0x1f, RZ ;  /* 0x0000001f00047819 */ /* 0x000fe400000006ff */
[----:B0-----:R-:W-:-:S05]  /*7430*/  LEA R2, R3, R2, 0x18 ;  /* 0x0000000203027211 */ /* 0x001fca00078ec0ff */
[----:B------:R-:W-:-:S04]  /*7440*/  VIADD R2, R2, 0x38 ;  /* 0x0000003802027836 */ /* 0x000fc80000000000 */
[C---:B------:R-:W-:Y:S02]  /*7450*/  IMAD R9, R7.reuse, 0x8, R2 ;  /* 0x0000000807097824 */ /* 0x040fe400078e0202 */
[----:B------:R-:W-:Y:S02]  /*7460*/  VIADD R7, R7, 0x1 ;  /* 0x0000000107077836 */ /* 0x000fe40000000000 */
[----:B------:R-:W0:Y:S03]  /*7470*/  SYNCS.PHASECHK.TRANS64.TRYWAIT P0, [R9+URZ], R4 ;  /* 0x00000004090075a7 */ /* 0x000e26000800017f */
[----:B------:R-:W-:-:S04]  /*7480*/  ISETP.NE.AND P1, PT, R7, 0x7, PT ;  /* 0x000000070700780c */ /* 0x000fc80003f25270 */
[----:B------:R-:W-:Y:S02]  /*7490*/  SEL R3, RZ, 0x1, P1 ;  /* 0x00000001ff037807 */ /* 0x000fe40000800000 */
[----:B------:R-:W-:Y:S02]  /*74a0*/  SEL R7, R7, RZ, P1 ;  /* 0x000000ff07077207 */ /* 0x000fe40000800000 */
[----:B------:R-:W-:-:S03]  /*74b0*/  LOP3.LUT R6, R0, R3, RZ, 0x3c, !PT ;  /* 0x0000000300067212 */ /* 0x000fc600078e3cff */
[----:B------:R-:W-:Y:S01]  /*74c0*/  IMAD R8, R7, 0x8, R2 ;  /* 0x0000000807087824 */ /* 0x000fe200078e0202 */
[----:B------:R-:W-:Y:S01]  /*74d0*/  SHF.L.U32 R5, R6, 0x1f, RZ ;  /* 0x0000001f06057819 */ /* 0x000fe200000006ff */
[----:B0-----:R-:W-:Y:S06]  /*74e0*/  @!P0 BRA `(.L_x_180) ;  /* 0x0000000400748947 */ /* 0x001fec0003800000 */
.L_x_196:
[----:B------:R-:W1:Y:S01]  /*74f0*/  SYNCS.PHASECHK.TRANS64.TRYWAIT P0, [R8+URZ], R5 ;  /* 0x00000005080075a7 */ /* 0x000e62000800017f */
[----:B------:R-:W-:-:S05]  /*7500*/  VIADD R0, R7, 0x1 ;  /* 0x0000000107007836 */ /* 0x000fca0000000000 */
[----:B------:R-:W-:-:S04]  /*7510*/  ISETP.NE.AND P1, PT, R0, 0x7, PT ;  /* 0x000000070000780c */ /* 0x000fc80003f25270 */
[----:B------:R-:W-:Y:S02]  /*7520*/  SEL R3, RZ, 0x1, P1 ;  /* 0x00000001ff037807 */ /* 0x000fe40000800000 */
[----:B------:R-:W-:Y:S02]  /*7530*/  SEL R7, R0, RZ, P1 ;  /* 0x000000ff00077207 */ /* 0x000fe40000800000 */
[----:B------:R-:W-:-:S03]  /*7540*/  LOP3.LUT R6, R6, R3, RZ, 0x3c, !PT ;  /* 0x0000000306067212 */ /* 0x000fc600078e3cff */
[----:B0-----:R-:W-:Y:S01]  /*7550*/  IMAD R9, R7, 0x8, R2 ;  /* 0x0000000807097824 */ /* 0x001fe200078e0202 */
[----:B------:R-:W-:Y:S01]  /*7560*/  SHF.L.U32 R4, R6, 0x1f, RZ ;  /* 0x0000001f06047819 */ /* 0x000fe200000006ff */
[----:B-1----:R-:W-:Y:S06]  /*7570*/  @!P0 BRA `(.L_x_181) ;  /* 0x0000000400648947 */ /* 0x002fec0003800000 */
.L_x_197:
        /* <DEDUP_REMOVED lines=9> */
.L_x_198:
        /* <DEDUP_REMOVED lines=9> */
.L_x_199:
[----:B------:R-:W1:Y:S01]  /*76a0*/  SYNCS.PHASECHK.TRANS64.TRYWAIT P0, [R9+URZ], R4 ;  /* 0x00000004090075a7 */ /* 0x000e62000800017f */
[----:B------:R-:W-:-:S05]  /*76b0*/  VIADD R0, R7, 0x1 ;  /* 0x0000000107007836 */ /* 0x000fca0000000000 */
[----:B------:R-:W-:-:S04]  /*76c0*/  ISETP.NE.AND P1, PT, R0, 0x7, PT ;  /* 0x000000070000780c */ /* 0x000fc80003f25270 */
[----:B------:R-:W-:Y:S02]  /*76d0*/  SEL R3, RZ, 0x1, P1 ;  /* 0x00000001ff037807 */ /* 0x000fe40000800000 */
[----:B------:R-:W-:Y:S02]  /*76e0*/  SEL R7, R0, RZ, P1 ;  /* 0x000000ff00077207 */ /* 0x000fe40000800000 */
[----:B------:R-:W-:-:S03]  /*76f0*/  LOP3.LUT R11, R6, R3, RZ, 0x3c, !PT ;  /* 0x00000003060b7212 */ /* 0x000fc600078e3cff */
[----:B------:R-:W-:Y:S01]  /*7700*/  IMAD R6, R7, 0x8, R2 ;  /* 0x0000000807067824 */ /* 0x000fe200078e0202 */
[----:B0-----:R-:W-:Y:S01]  /*7710*/  SHF.L.U32 R5, R11, 0x1f, RZ ;  /* 0x0000001f0b057819 */ /* 0x001fe200000006ff */
[----:B-1----:R-:W-:Y:S06]  /*7720*/  @!P0 BRA `(.L_x_184) ;  /* 0x0000000400348947 */ /* 0x002fec0003800000 */
.L_x_200:
[----:B------:R-:W1:Y:S01]  /*7730*/  SYNCS.PHASECHK.TRANS64.TRYWAIT P0, [R6+URZ], R5 ;  /* 0x00000005060075a7 */ /* 0x000e62000800017f */
[----:B------:R-:W-:-:S05]  /*7740*/  VIADD R0, R7, 0x1 ;  /* 0x0000000107007836 */ /* 0x000fca0000000000 */
[----:B------:R-:W-:-:S04]  /*7750*/  ISETP.NE.AND P1, PT, R0, 0x7, PT ;  /* 0x000000070000780c */ /* 0x000fc80003f25270 */
[----:B0-----:R-:W-:Y:S02]  /*7760*/  SEL R4, RZ, 0x1, P1 ;  /* 0x00000001ff047807 */ /* 0x001fe40000800000 */
[----:B------:R-:W-:Y:S02]  /*7770*/  SEL R3, R0, RZ, P1 ;  /* 0x000000ff00037207 */ /* 0x000fe40000800000 */
[----:B------:R-:W-:Y:S01]  /*7780*/  LOP3.LUT R0, R11, R4, RZ, 0x3c, !PT ;  /* 0x000000040b007212 */ /* 0x000fe200078e3cff */
[----:B-1----:R-:W-:Y:S06]  /*7790*/  @!P0 BRA `(.L_x_185) ;  /* 0x00000004002c8947 */ /* 0x002fec0003800000 */
.L_x_201:
[----:B------:R-:W-:Y:S01]  /*77a0*/  IMAD R3, R3, 0x8, R2 ;  /* 0x0000000803037824 */ /* 0x000fe200078e0202 */
[----:B------:R-:W-:-:S07]  /*77b0*/  SHF.L.U32 R0, R0, 0x1f, RZ ;  /* 0x0000001f00007819 */ /* 0x000fce00000006ff */
.L_x_186:
[----:B-1----:R1:W2:Y:S02]  /*77c0*/  SYNCS.PHASECHK.TRANS64.TRYWAIT P0, [R3+URZ], R0 ;  /* 0x00000000030075a7 */ /* 0x0022a4000800017f */
[----:B--2---:R-:W-:Y:S05]  /*77d0*/  @!P0 NANOSLEEP.SYNCS 0x989680 ;  /* 0x009896800000895d */ /* 0x004fea0003900000 */
[----:B------:R-:W2:Y:S02]  /*77e0*/  @!P0 SYNCS.PHASECHK.TRANS64 P0, [R3+URZ], R0 ;  /* 0x00000000030085a7 */ /* 0x000ea4000800007f */
[----:B--2---:R-:W-:Y:S05]  /*77f0*/  @!P0 BRA `(.L_x_186) ;  /* 0xfffffffc00f08947 */ /* 0x004fea000383ffff */
.L_x_178:
[----:B------:R-:W-:Y:S05]  /*7800*/  BSYNC B0 ;  /* 0x0000000000007941 */ /* 0x000fea0003800000 */
.L_x_177:
[----:B------:R-:W-:Y:S05]  /*7810*/  EXIT ;  /* 0x000000000000794d */ /* 0x000fea0003800000 */
.L_x_15:
[----:B-1----:R1:W2:Y:S02]  /*7820*/  SYNCS.PHASECHK.TRANS64.TRYWAIT P0, [R95+URZ], R0 ;  /* 0x000000005f0075a7 */ /* 0x0022a4000800017f */
[----:B--2---:R-:W-:Y:S05]  /*7830*/  @!P0 NANOSLEEP.SYNCS 0x989680 ;  /* 0x009896800000895d */ /* 0x004fea0003900000 */
[----:B------:R-:W2:Y:S02]  /*7840*/  @!P0 SYNCS.PHASECHK.TRANS64 P0, [R95+URZ], R0 ;  /* 0x000000005f0085a7 */ /* 0x000ea4000800007f */
[----:B--2---:R-:W-:Y:S05]  /*7850*/  @!P0 BRA `(.L_x_15) ;  /* 0xfffffffc00f08947 */ /* 0x004fea000383ffff */
[----:B------:R-:W-:Y:S05]  /*7860*/  BRA `(.L_x_187) ;  /* 0xffffff9c00447947 */ /* 0x000fea000383ffff */
.L_x_20:
[----:B--2---:R2:W3:Y:S02]  /*7870*/  SYNCS.PHASECHK.TRANS64.TRYWAIT P1, [R3+URZ], R0 ;  /* 0x00000000030075a7 */ /* 0x0044e4000802017f */
[----:B---3--:R-:W-:Y:S05]  /*7880*/  @!P1 NANOSLEEP.SYNCS 0x989680 ;  /* 0x009896800000995d */ /* 0x008fea0003900000 */
[----:B------:R-:W3:Y:S02]  /*7890*/  @!P1 SYNCS.PHASECHK.TRANS64 P1, [R3+URZ], R0 ;  /* 0x00000000030095a7 */ /* 0x000ee4000802007f */
[----:B---3--:R-:W-:Y:S05]  /*78a0*/  @!P1 BRA `(.L_x_20) ;  /* 0xfffffffc00f09947 */ /* 0x008fea000383ffff */
[----:B------:R-:W-:Y:S05]  /*78b0*/  BRA `(.L_x_19) ;  /* 0xffffff9c00a87947 */ /* 0x000fea000383ffff */
.L_x_25:
[----:B--2---:R-:W-:-:S04]  /*78c0*/  IMAD.U32 R4, RZ, RZ, UR4 ;  /* 0x00000004ff047e24 */ /* 0x004fc8000f8e00ff */
[----:B------:R2:W3:Y:S03]  /*78d0*/  SYNCS.PHASECHK.TRANS64.TRYWAIT P1, [R4+URZ], R3 ;  /* 0x00000003040075a7 */ /* 0x0004e6000802017f */
[----:B---3--:R-:W-:Y:S05]  /*78e0*/  @!P1 NANOSLEEP.SYNCS 0x989680 ;  /* 0x009896800000995d */ /* 0x008fea0003900000 */
[----:B------:R-:W3:Y:S02]  /*78f0*/  @!P1 SYNCS.PHASECHK.TRANS64 P1, [R4+URZ], R3 ;  /* 0x00000003040095a7 */ /* 0x000ee4000802007f */
[----:B---3--:R-:W-:Y:S05]  /*7900*/  @!P1 BRA `(.L_x_25) ;  /* 0xfffffffc00ec9947 */ /* 0x008fea000383ffff */
[----:B------:R-:W-:Y:S05]  /*7910*/  BRA `(.L_x_24) ;  /* 0xffffffa000207947 */ /* 0x000fea000383ffff */
.L_x_31:
[----:B---3--:R3:W4:Y:S02]  /*7920*/  SYNCS.PHASECHK.TRANS64.TRYWAIT P0, [R95+URZ+0x10], R0 ;  /* 0x000010005f0075a7 */ /* 0x008724000800017f */
[----:B----4-:R-:W-:Y:S05]  /*7930*/  @!P0 NANOSLEEP.SYNCS 0x989680 ;  /* 0x009896800000895d */ /* 0x010fea0003900000 */
[----:B------:R-:W4:Y:S02]  /*7940*/  @!P0 SYNCS.PHASECHK.TRANS64 P0, [R95+URZ+0x10], R0 ;  /* 0x000010005f0085a7 */ /* 0x000f24000800007f */
[----:B----4-:R-:W-:Y:S05]  /*7950*/  @!P0 BRA `(.L_x_31) ;  /* 0xfffffffc00f08947 */ /* 0x010fea000383ffff */
[----:B------:R-:W-:Y:S05]  /*7960*/  BRA `(.L_x_188) ;  /* 0xffffffa400287947 */ /* 0x000fea000383ffff */
.L_x_164:
[----:B------:R-:W-:Y:S01]  /*7970*/  BSSY B1, `(.L_x_189) ;  /* 0x0000006000017945 */ /* 0x000fe20003800000 */
[----:B------:R-:W-:-:S07]  /*7980*/  IMAD.MOV.U32 R15, RZ, RZ, -0x1 ;  /* 0xffffffffff0f7424 */ /* 0x000fce00078e00ff */
[----:B-----5:R-:W-:Y:S05]  /*7990*/  WARPSYNC.COLLECTIVE R15, `(.L_x_190) ;  /* 0x000000000f0c7348 */ /* 0x020fea0003c00000 */
[----:B------:R-:W-:Y:S02]  /*79a0*/  ELECT P6, UR62, PT ;  /* 0x00000000003e782f */ /* 0x000fe400038c0000 */
[----:B------:R-:W-:Y:S01]  /*79b0*/  MOV R14, UR62 ;  /* 0x0000003e000e7c02 */ /* 0x000fe20008000f00 */
[----:B-----5:R-:W-:Y:S10]  /*79c0*/  ENDCOLLECTIVE ;  /* 0x000000000000791b */ /* 0x020ff40003800000 */
.L_x_190:
[----:B------:R-:W-:Y:S05]  /*79d0*/  BSYNC B1 ;  /* 0x0000000000017941 */ /* 0x000fea0003800000 */
.L_x_189:
[----:B------:R-:W-:Y:S05]  /*79e0*/  BRA `(.L_x_191) ;  /* 0xffffffec00907947 */ /* 0x000fea000383ffff */
.L_x_167:
[----:B0-----:R0:W1:Y:S02]  /*79f0*/  SYNCS.PHASECHK.TRANS64.TRYWAIT P1, [R10+URZ+0x38], R5 ;  /* 0x000038050a0075a7 */ /* 0x001064000802017f */
[----:B-1----:R-:W-:Y:S05]  /*7a00*/  @!P1 NANOSLEEP.SYNCS 0x989680 ;  /* 0x009896800000995d */ /* 0x002fea0003900000 */
[----:B------:R-:W1:Y:S02]  /*7a10*/  @!P1 SYNCS.PHASECHK.TRANS64 P1, [R10+URZ+0x38], R5 ;  /* 0x000038050a0095a7 */ /* 0x000e64000802007f */
[----:B-1----:R-:W-:Y:S05]  /*7a20*/  @!P1 BRA `(.L_x_167) ;  /* 0xfffffffc00f09947 */ /* 0x002fea000383ffff */
[----:B------:R-:W-:Y:S05]  /*7a30*/  BRA `(.L_x_192) ;  /* 0xffffffec00c47947 */ /* 0x000fea000383ffff */
.L_x_176:
[----:B------:R-:W-:Y:S01]  /*7a40*/  BSSY B0, `(.L_x_193) ;  /* 0x0000006000007945 */ /* 0x000fe20003800000 */
[----:B------:R-:W-:-:S07]  /*7a50*/  IMAD.MOV.U32 R15, RZ, RZ, -0x1 ;  /* 0xffffffffff0f7424 */ /* 0x000fce00078e00ff */
[----:B-----5:R-:W-:Y:S05]  /*7a60*/  WARPSYNC.COLLECTIVE R15, `(.L_x_194) ;  /* 0x000000000f0c7348 */ /* 0x020fea0003c00000 */
[----:B------:R-:W-:Y:S02]  /*7a70*/  ELECT P6, UR62, PT ;  /* 0x00000000003e782f */ /* 0x000fe400038c0000 */
[----:B------:R-:W-:Y:S01]  /*7a80*/  MOV R14, UR62 ;  /* 0x0000003e000e7c02 */ /* 0x000fe20008000f00 */
[----:B-----5:R-:W-:Y:S10]  /*7a90*/  ENDCOLLECTIVE ;  /* 0x000000000000791b */ /* 0x020ff40003800000 */
.L_x_194:
[----:B------:R-:W-:Y:S05]  /*7aa0*/  BSYNC B0 ;  /* 0x0000000000007941 */ /* 0x000fea0003800000 */
.L_x_193:
[----:B------:R-:W-:Y:S05]  /*7ab0*/  BRA `(.L_x_195) ;  /* 0xfffffff800387947 */ /* 0x000fea000383ffff */
.L_x_180:
[----:B0-----:R0:W1:Y:S02]  /*7ac0*/  SYNCS.PHASECHK.TRANS64.TRYWAIT P0, [R9+URZ], R4 ;  /* 0x00000004090075a7 */ /* 0x001064000800017f */
[----:B-1----:R-:W-:Y:S05]  /*7ad0*/  @!P0 NANOSLEEP.SYNCS 0x989680 ;  /* 0x009896800000895d */ /* 0x002fea0003900000 */
[----:B------:R-:W1:Y:S02]  /*7ae0*/  @!P0 SYNCS.PHASECHK.TRANS64 P0, [R9+URZ], R4 ;  /* 0x00000004090085a7 */ /* 0x000e64000800007f */
[----:B-1----:R-:W-:Y:S05]  /*7af0*/  @!P0 BRA `(.L_x_180) ;  /* 0xfffffffc00f08947 */ /* 0x002fea000383ffff */
[----:B------:R-:W-:Y:S05]  /*7b00*/  BRA `(.L_x_196) ;  /* 0xfffffff800787947 */ /* 0x000fea000383ffff */
.L_x_181:
[----:B0-----:R0:W1:Y:S02]  /*7b10*/  SYNCS.PHASECHK.TRANS64.TRYWAIT P0, [R8+URZ], R5 ;  /* 0x00000005080075a7 */ /* 0x001064000800017f */
[----:B-1----:R-:W-:Y:S05]  /*7b20*/  @!P0 NANOSLEEP.SYNCS 0x989680 ;  /* 0x009896800000895d */ /* 0x002fea0003900000 */
[----:B------:R-:W1:Y:S02]  /*7b30*/  @!P0 SYNCS.PHASECHK.TRANS64 P0, [R8+URZ], R5 ;  /* 0x00000005080085a7 */ /* 0x000e64000800007f */
[----:B-1----:R-:W-:Y:S05]  /*7b40*/  @!P0 BRA `(.L_x_181) ;  /* 0xfffffffc00f08947 */ /* 0x002fea000383ffff */
[----:B------:R-:W-:Y:S05]  /*7b50*/  BRA `(.L_x_197) ;  /* 0xfffffff800887947 */ /* 0x000fea000383ffff */
.L_x_182:
[----:B0-----:R0:W1:Y:S02]  /*7b60*/  SYNCS.PHASECHK.TRANS64.TRYWAIT P0, [R9+URZ], R4 ;  /* 0x00000004090075a7 */ /* 0x001064000800017f */
[----:B-1----:R-:W-:Y:S05]  /*7b70*/  @!P0 NANOSLEEP.SYNCS 0x989680 ;  /* 0x009896800000895d */ /* 0x002fea0003900000 */
[----:B------:R-:W1:Y:S02]  /*7b80*/  @!P0 SYNCS.PHASECHK.TRANS64 P0, [R9+URZ], R4 ;  /* 0x00000004090085a7 */ /* 0x000e64000800007f */
[----:B-1----:R-:W-:Y:S05]  /*7b90*/  @!P0 BRA `(.L_x_182) ;  /* 0xfffffffc00f08947 */ /* 0x002fea000383ffff */
[----:B------:R-:W-:Y:S05]  /*7ba0*/  BRA `(.L_x_198) ;  /* 0xfffffff800987947 */ /* 0x000fea000383ffff */
.L_x_183:
[----:B0-----:R0:W1:Y:S02]  /*7bb0*/  SYNCS.PHASECHK.TRANS64.TRYWAIT P0, [R8+URZ], R5 ;  /* 0x00000005080075a7 */ /* 0x001064000800017f */
[----:B-1----:R-:W-:Y:S05]  /*7bc0*/  @!P0 NANOSLEEP.SYNCS 0x989680 ;  /* 0x009896800000895d */ /* 0x002fea0003900000 */
[----:B------:R-:W1:Y:S02]  /*7bd0*/  @!P0 SYNCS.PHASECHK.TRANS64 P0, [R8+URZ], R5 ;  /* 0x00000005080085a7 */ /* 0x000e64000800007f */
[----:B-1----:R-:W-:Y:S05]  /*7be0*/  @!P0 BRA `(.L_x_183) ;  /* 0xfffffffc00f08947 */ /* 0x002fea000383ffff */
[----:B------:R-:W-:Y:S05]  /*7bf0*/  BRA `(.L_x_199) ;  /* 0xfffffff800a87947 */ /* 0x000fea000383ffff */
.L_x_184:
[----:B0-----:R0:W1:Y:S02]  /*7c00*/  SYNCS.PHASECHK.TRANS64.TRYWAIT P0, [R9+URZ], R4 ;  /* 0x00000004090075a7 */ /* 0x001064000800017f */
[----:B-1----:R-:W-:Y:S05]  /*7c10*/  @!P0 NANOSLEEP.SYNCS 0x989680 ;  /* 0x009896800000895d */ /* 0x002fea0003900000 */
[----:B------:R-:W1:Y:S02]  /*7c20*/  @!P0 SYNCS.PHASECHK.TRANS64 P0, [R9+URZ], R4 ;  /* 0x00000004090085a7 */ /* 0x000e64000800007f */
[----:B-1----:R-:W-:Y:S05]  /*7c30*/  @!P0 BRA `(.L_x_184) ;  /* 0xfffffffc00f08947 */ /* 0x002fea000383ffff */
[----:B------:R-:W-:Y:S05]  /*7c40*/  BRA `(.L_x_200) ;  /* 0xfffffff800b87947 */ /* 0x000fea000383ffff */
.L_x_185:
[----:B0-----:R0:W1:Y:S02]  /*7c50*/  SYNCS.PHASECHK.TRANS64.TRYWAIT P0, [R6+URZ], R5 ;  /* 0x00000005060075a7 */ /* 0x001064000800017f */
[----:B-1----:R-:W-:Y:S05]  /*7c60*/  @!P0 NANOSLEEP.SYNCS 0x989680 ;  /* 0x009896800000895d */ /* 0x002fea0003900000 */
[----:B------:R-:W1:Y:S02]  /*7c70*/  @!P0 SYNCS.PHASECHK.TRANS64 P0, [R6+URZ], R5 ;  /* 0x00000005060085a7 */ /* 0x000e64000800007f */
[----:B-1----:R-:W-:Y:S05]  /*7c80*/  @!P0 BRA `(.L_x_185) ;  /* 0xfffffffc00f08947 */ /* 0x002fea000383ffff */
[----:B------:R-:W-:Y:S05]  /*7c90*/  BRA `(.L_x_201) ;  /* 0xfffffff800c07947 */ /* 0x000fea000383ffff */
.L_x_202:
[----:B------:R-:W-:-:S00]  /*7ca0*/  BRA `(.L_x_202) ;  /* 0xfffffffc00fc7947 */ /* 0x000fc0000383ffff */
[----:B------:R-:W-:-:S00]  /*7cb0*/  NOP ;  /* 0x0000000000007918 */ /* 0x000fc00000000000 */
        /* <DEDUP_REMOVED lines=12> */
.L_x_203:


//--------------------- .nv.global.init           --------------------------
	.section	.nv.global.init,"aw",@progbits
.nv.global.init:
	.type		$str$22,@object
	.size		$str$22,($str$23 - $str$22)
$str$22:
        /*0000*/ 	.byte	0x6b, 0x5f, 0x74, 0x69, 0x6c, 0x65, 0x5f, 0x63, 0x6f, 0x75, 0x6e, 0x74, 0x20, 0x3e, 0x3d, 0x20
        /*0010*/ 	.byte	0x31, 0x00
	.type		$str$23,@object
	.size		$str$23,(__unnamed_1 - $str$23)
$str$23:
        /*0012*/ 	.byte	0x2f, 0x74, 0x6d, 0x70, 0x2f, 0x63, 0x75, 0x74, 0x6c, 0x61, 0x73, 0x73, 0x5f, 0x73, 0x77, 0x65
        /*0022*/ 	.byte	0x65, 0x70, 0x5f, 0x73, 0x72, 0x63, 0x2f, 0x69, 0x6e, 0x63, 0x6c, 0x75, 0x64, 0x65, 0x2f, 0x63
        /*0032*/ 	.byte	0x75, 0x74, 0x6c, 0x61, 0x73, 0x73, 0x2f, 0x67, 0x65, 0x6d, 0x6d, 0x2f, 0x63, 0x6f, 0x6c, 0x6c
        /*0042*/ 	.byte	0x65, 0x63, 0x74, 0x69, 0x76, 0x65, 0x2f, 0x73, 0x6d, 0x39, 0x30, 0x5f, 0x6d, 0x6d, 0x61, 0x5f
        /*0052*/ 	.byte	0x74, 0x6d, 0x61, 0x5f, 0x67, 0x6d, 0x6d, 0x61, 0x5f, 0x73, 0x73, 0x5f, 0x77, 0x61, 0x72, 0x70
        /*0062*/ 	.byte	0x73, 0x70, 0x65, 0x63, 0x69, 0x61, 0x6c, 0x69, 0x7a, 0x65, 0x64, 0x2e, 0x68, 0x70, 0x70, 0x00
	.type		__unnamed_1,@object
	.size		__unnamed_1,(.L_0 - __unnamed_1)
__unnamed_1:
        /*0072*/ 	.byte	0x76, 0x6f, 0x69, 0x64, 0x20, 0x63, 0x75, 0x74, 0x6c, 0x61, 0x73, 0x73, 0x3a, 0x3a, 0x67, 0x65
        /* <DEDUP_REMOVED lines=179> */
        /*0bb2*/ 	.byte	0x6e, 0x74, 0x69, 0x74, 0x79, 0x5d, 0x00
.L_0:


//--------------------- .nv.shared._ZN7cutlass13device_kernelINS_4gemm6kernel13GemmUniversalIN4cute5tupleIJiiiiEEENS1_10collective13CollectiveMmaINS1_34MainloopSm90TmaGmmaWarpSpecializedILi7ENS5_IJNS4_1CILi1EEESB_SB_EEENS1_32KernelTmaWarpSpecializedPingpongEEENS5_IJNSA_ILi64EEENSA_ILi128EEENSA_ILi32EEEEEENS_6half_tENS5_IJlSB_lEEESJ_SK_NS4_8TiledMMAINS4_8MMA_AtomIJNS4_4SM904GMMA26MMA_64x128x16_F32F16F16_SSILNSO_5MajorE0ELSQ_0ELNSO_7ScaleInE1ELSR_1EEEEEENS4_6LayoutISC_NS5_IJNSA_ILi0EEESV_SV_EEEEENS5_IJNS4_10UnderscoreESY_SY_EEEEENS4_13SM90_TMA_LOADENS4_14ComposedLayoutINS4_7SwizzleILi2ELi4ELi3EEENS4_18smem_ptr_flag_bitsILi16EEENSU_INS5_IJNSA_ILi8EEESH_EEENS5_IJSH_SB_EEEEEEEvNS4_8identityES11_S1B_vS1C_EENS_8epilogue10collective6detail29Sm90TmaWarpSpecializedAdapterINS1F_15DefaultEpilogueISJ_SK_SK_NS1E_6thread17LinearCombinationISJ_Li1EffLNS1J_9ScaleType4KindE0ELNS_15FloatRoundStyleE2ESJ_EENS1_15EpilogueDefaultEEEEEvvEEEEvNT_6ParamsE --------------------------
	.section	.nv.shared._ZN7cutlass13device_kernelINS_4gemm6kernel13GemmUniversalIN4cute5tupleIJiiiiEEENS1_10collective13CollectiveMmaINS1_34MainloopSm90TmaGmmaWarpSpecializedILi7ENS5_IJNS4_1CILi1EEESB_SB_EEENS1_32KernelTmaWarpSpecializedPingpongEEENS5_IJNSA_ILi64EEENSA_ILi128EEENSA_ILi32EEEEEENS_6half_tENS5_IJlSB_lEEESJ_SK_NS4_8TiledMMAINS4_8MMA_AtomIJNS4_4SM904GMMA26MMA_64x128x16_F32F16F16_SSILNSO_5MajorE0ELSQ_0ELNSO_7ScaleInE1ELSR_1EEEEEENS4_6LayoutISC_NS5_IJNSA_ILi0EEESV_SV_EEEEENS5_IJNS4_10UnderscoreESY_SY_EEEEENS4_13SM90_TMA_LOADENS4_14ComposedLayoutINS4_7SwizzleILi2ELi4ELi3EEENS4_18smem_ptr_flag_bitsILi16EEENSU_INS5_IJNSA_ILi8EEESH_EEENS5_IJSH_SB_EEEEEEEvNS4_8identityES11_S1B_vS1C_EENS_8epilogue10collective6detail29Sm90TmaWarpSpecializedAdapterINS1F_15DefaultEpilogueISJ_SK_SK_NS1E_6thread17LinearCombinationISJ_Li1EffLNS1J_9ScaleType4KindE0ELNS_15FloatRoundStyleE2ESJ_EENS1_15EpilogueDefaultEEEEEvvEEEEvNT_6ParamsE,"aw",@nobits
	.sectionflags	@""
	.align	16
	.zero		1024


//--------------------- .nv.shared.reserved.0     --------------------------
	.section	.nv.shared.reserved.0,"aw",@nobits
	.weak		__nv_reservedSMEM_offset_0_alias
	.size		__nv_reservedSMEM_offset_0_alias, 0, 0
	.other		__nv_reservedSMEM_offset_0_alias,@"STO_CUDA_RESERVED_SHARED STV_DEFAULT"
__nv_reservedSMEM_offset_0_alias:
	.zero		0


//--------------------- .nv.global                --------------------------
	.section	.nv.global,"aw",@nobits
.nv.global:
	.type		_ZN40_INTERNAL_ccd35f44_4_k_cu_a9d1eb40_239554cute1_E,@object
	.size		_ZN40_INTERNAL_ccd35f44_4_k_cu_a9d1eb40_239554cute1_E,(_ZN40_INTERNAL_ccd35f44_4_k_cu_a9d1eb40_239554cuda3std3__45__cpo6cbeginE - _ZN40_INTERNAL_ccd35f44_4_k_cu_a9d1eb40_239554cute1_E)
_ZN40_INTERNAL_ccd35f44_4_k_cu_a9d1eb40_239554cute1_E:
	.zero		1
	.type		_ZN40_INTERNAL_ccd35f44_4_k_cu_a9d1eb40_239554cuda3std3__45__cpo6cbeginE,@object
	.size		_ZN40_INTERNAL_ccd35f44_4_k_cu_a9d1eb40_239554cuda3std3__45__cpo6cbeginE,(_ZN40_INTERNAL_ccd35f44_4_k_cu_a9d1eb40_239554cuda3std3__48in_placeE - _ZN40_INTERNAL_ccd35f44_4_k_cu_a9d1eb40_239554cuda3std3__45__cpo6cbeginE)
_ZN40_INTERNAL_ccd35f44_4_k_cu_a9d1eb40_239554cuda3std3__45__cpo6cbeginE:
	.zero		1
	.type		_ZN40_INTERNAL_ccd35f44_4_k_cu_a9d1eb40_239554cuda3std3__48in_placeE,@object
	.size		_ZN40_INTERNAL_ccd35f44_4_k_cu_a9d1eb40_239554cuda3std3__48in_placeE,(_ZN40_INTERNAL_ccd35f44_4_k_cu_a9d1eb40_239554cuda3std6ranges3__45__cpo9iter_moveE - _ZN40_INTERNAL_ccd35f44_4_k_cu_a9d1eb40_239554cuda3std3__48in_placeE)
_ZN40_INTERNAL_ccd35f44_4_k_cu_a9d1eb40_239554cuda3std3__48in_placeE:
	.zero		1
	.type		_ZN40_INTERNAL_ccd35f44_4_k_cu_a9d1eb40_239554cuda3std6ranges3__45__cpo9iter_moveE,@object
	.size		_ZN40_INTERNAL_ccd35f44_4_k_cu_a9d1eb40_239554cuda3std6ranges3__45__cpo9iter_moveE,(_ZN40_INTERNAL_ccd35f44_4_k_cu_a9d1eb40_239554cuda3std3__45__cpo5beginE - _ZN40_INTERNAL_ccd35f44_4_k_cu_a9d1eb40_239554cuda3std6ranges3__45__cpo9iter_moveE)
_ZN40_INTERNAL_ccd35f44_4_k_cu_a9d1eb40_239554cuda3std6ranges3__45__cpo9iter_moveE:
	.zero		1
	.type		_ZN40_INTERNAL_ccd35f44_4_k_cu_a9d1eb40_239554cuda3std3__45__cpo5beginE,@object
	.size		_ZN40_INTERNAL_ccd35f44_4_k_cu_a9d1eb40_239554cuda3std3__45__cpo5beginE,(_ZN40_INTERNAL_ccd35f44_4_k_cu_a9d1eb40_239554cuda3std3__442_GLOBAL__N__ccd35f44_4_k_cu_a9d1eb40_239556ignoreE - _ZN40_INTERNAL_ccd35f44_4_k_cu_a9d1eb40_239554cuda3std3__45__cpo5beginE)
_ZN40_INTERNAL_ccd35f44_4_k_cu_a9d1eb40_239554cuda3std3__45__cpo5beginE:
	.zero		1
	.type		_ZN40_INTERNAL_ccd35f44_4_k_cu_a9d1eb40_239554cuda3std3__442_GLOBAL__N__ccd35f44_4_k_cu_a9d1eb40_239556ignoreE,@object
	.size		_ZN40_INTERNAL_ccd35f44_4_k_cu_a9d1eb40_239554cuda3std3__442_GLOBAL__N__ccd35f44_4_k_cu_a9d1eb40_239556ignoreE,(_ZN40_INTERNAL_ccd35f44_4_k_cu_a9d1eb40_239554cute7productE - _ZN40_INTERNAL_ccd35f44_4_k_cu_a9d1eb40_239554cuda3std3__442_GLOBAL__N__ccd35f44_4_k_cu_a9d1eb40_239556ignoreE)
_ZN40_INTERNAL_ccd35f44_4_k_cu_a9d1eb40_239554cuda3std3__442_GLOBAL__N__ccd35f44_4_k_cu_a9d1eb40_239556ignoreE:
	.zero		1
	.type		_ZN40_INTERNAL_ccd35f44_4_k_cu_a9d1eb40_239554cute7productE,@object
	.size		_ZN40_INTERNAL_ccd35f44_4_k_cu_a9d1eb40_239554cute7productE,(_ZN40_INTERNAL_ccd35f44_4_k_cu_a9d1eb40_239554cuda3std3__45__cpo3endE - _ZN40_INTERNAL_ccd35f44_4_k_cu_a9d1eb40_239554cute7productE)
_ZN40_INTERNAL_ccd35f44_4_k_cu_a9d1eb40_239554cute7productE:
	.zero		1
	.type		_ZN40_INTERNAL_ccd35f44_4_k_cu_a9d1eb40_239554cuda3std3__45__cpo3endE,@object
	.size		_ZN40_INTERNAL_ccd35f44_4_k_cu_a9d1eb40_239554cuda3std3__45__cpo3endE,(_ZN40_INTERNAL_ccd35f44_4_k_cu_a9d1eb40_239554cuda3std3__419piecewise_constructE - _ZN40_INTERNAL_ccd35f44_4_k_cu_a9d1eb40_239554cuda3std3__45__cpo3endE)
_ZN40_INTERNAL_ccd35f44_4_k_cu_a9d1eb40_239554cuda3std3__45__cpo3endE:
	.zero		1
	.type		_ZN40_INTERNAL_ccd35f44_4_k_cu_a9d1eb40_239554cuda3std3__419piecewise_constructE,@object
	.size		_ZN40_INTERNAL_ccd35f44_4_k_cu_a9d1eb40_239554cuda3std3__419piecewise_constructE,(_ZN40_INTERNAL_ccd35f44_4_k_cu_a9d1eb40_239554cuda3std3__45__cpo4cendE - _ZN40_INTERNAL_ccd35f44_4_k_cu_a9d1eb40_239554cuda3std3__419piecewise_constructE)
_ZN40_INTERNAL_ccd35f44_4_k_cu_a9d1eb40_239554cuda3std3__419piecewise_constructE:
	.zero		1
	.type		_ZN40_INTERNAL_ccd35f44_4_k_cu_a9d1eb40_239554cuda3std3__45__cpo4cendE,@object
	.size		_ZN40_INTERNAL_ccd35f44_4_k_cu_a9d1eb40_239554cuda3std3__45__cpo4cendE,(_ZN40_INTERNAL_ccd35f44_4_k_cu_a9d1eb40_239554cuda3std6ranges3__45__cpo4swapE - _ZN40_INTERNAL_ccd35f44_4_k_cu_a9d1eb40_239554cuda3std3__45__cpo4cendE)
_ZN40_INTERNAL_ccd35f44_4_k_cu_a9d1eb40_239554cuda3std3__45__cpo4cendE:
	.zero		1
	.type		_ZN40_INTERNAL_ccd35f44_4_k_cu_a9d1eb40_239554cuda3std6ranges3__45__cpo4swapE,@object
	.size		_ZN40_INTERNAL_ccd35f44_4_k_cu_a9d1eb40_239554cuda3std6ranges3__45__cpo4swapE,(.L_8 - _ZN40_INTERNAL_ccd35f44_4_k_cu_a9d1eb40_239554cuda3std6ranges3__45__cpo4swapE)
_ZN40_INTERNAL_ccd35f44_4_k_cu_a9d1eb40_239554cuda3std6ranges3__45__cpo4swapE:
	.zero		1
.L_8:


//--------------------- .nv.constant0._ZN7cutlass13device_kernelINS_4gemm6kernel13GemmUniversalIN4cute5tupleIJiiiiEEENS1_10collective13CollectiveMmaINS1_34MainloopSm90TmaGmmaWarpSpecializedILi7ENS5_IJNS4_1CILi1EEESB_SB_EEENS1_32KernelTmaWarpSpecializedPingpongEEENS5_IJNSA_ILi64EEENSA_ILi128EEENSA_ILi32EEEEEENS_6half_tENS5_IJlSB_lEEESJ_SK_NS4_8TiledMMAINS4_8MMA_AtomIJNS4_4SM904GMMA26MMA_64x128x16_F32F16F16_SSILNSO_5MajorE0ELSQ_0ELNSO_7ScaleInE1ELSR_1EEEEEENS4_6LayoutISC_NS5_IJNSA_ILi0EEESV_SV_EEEEENS5_IJNS4_10UnderscoreESY_SY_EEEEENS4_13SM90_TMA_LOADENS4_14ComposedLayoutINS4_7SwizzleILi2ELi4ELi3EEENS4_18smem_ptr_flag_bitsILi16EEENSU_INS5_IJNSA_ILi8EEESH_EEENS5_IJSH_SB_EEEEEEEvNS4_8identityES11_S1B_vS1C_EENS_8epilogue10collective6detail29Sm90TmaWarpSpecializedAdapterINS1F_15DefaultEpilogueISJ_SK_SK_NS1E_6thread17LinearCombinationISJ_Li1EffLNS1J_9ScaleType4KindE0ELNS_15FloatRoundStyleE2ESJ_EENS1_15EpilogueDefaultEEEEEvvEEEEvNT_6ParamsE --------------------------
	.section	.nv.constant0._ZN7cutlass13device_kernelINS_4gemm6kernel13GemmUniversalIN4cute5tupleIJiiiiEEENS1_10collective13CollectiveMmaINS1_34MainloopSm90TmaGmmaWarpSpecializedILi7ENS5_IJNS4_1CILi1EEESB_SB_EEENS1_32KernelTmaWarpSpecializedPingpongEEENS5_IJNSA_ILi64EEENSA_ILi128EEENSA_ILi32EEEEEENS_6half_tENS5_IJlSB_lEEESJ_SK_NS4_8TiledMMAINS4_8MMA_AtomIJNS4_4SM904GMMA26MMA_64x128x16_F32F16F16_SSILNSO_5MajorE0ELSQ_0ELNSO_7ScaleInE1ELSR_1EEEEEENS4_6LayoutISC_NS5_IJNSA_ILi0EEESV_SV_EEEEENS5_IJNS4_10UnderscoreESY_SY_EEEEENS4_13SM90_TMA_LOADENS4_14ComposedLayoutINS4_7SwizzleILi2ELi4ELi3EEENS4_18smem_ptr_flag_bitsILi16EEENSU_INS5_IJNSA_ILi8EEESH_EEENS5_IJSH_SB_EEEEEEEvNS4_8identityES11_S1B_vS1C_EENS_8epilogue10collective6detail29Sm90TmaWarpSpecializedAdapterINS1F_15DefaultEpilogueISJ_SK_SK_NS1E_6thread17LinearCombinationISJ_Li1EffLNS1J_9ScaleType4KindE0ELNS_15FloatRoundStyleE2ESJ_EENS1_15EpilogueDefaultEEEEEvvEEEEvNT_6ParamsE,"a",@progbits
	.sectionflags	@""
	.align	4
.nv.constant0._ZN7cutlass13device_kernelINS_4gemm6kernel13GemmUniversalIN4cute5tupleIJiiiiEEENS1_10collective13CollectiveMmaINS1_34MainloopSm90TmaGmmaWarpSpecializedILi7ENS5_IJNS4_1CILi1EEESB_SB_EEENS1_32KernelTmaWarpSpecializedPingpongEEENS5_IJNSA_ILi64EEENSA_ILi128EEENSA_ILi32EEEEEENS_6half_tENS5_IJlSB_lEEESJ_SK_NS4_8TiledMMAINS4_8MMA_AtomIJNS4_4SM904GMMA26MMA_64x128x16_F32F16F16_SSILNSO_5MajorE0ELSQ_0ELNSO_7ScaleInE1ELSR_1EEEEEENS4_6LayoutISC_NS5_IJNSA_ILi0EEESV_SV_EEEEENS5_IJNS4_10UnderscoreESY_SY_EEEEENS4_13SM90_TMA_LOADENS4_14ComposedLayoutINS4_7SwizzleILi2ELi4ELi3EEENS4_18smem_ptr_flag_bitsILi16EEENSU_INS5_IJNSA_ILi8EEESH_EEENS5_IJSH_SB_EEEEEEEvNS4_8identityES11_S1B_vS1C_EENS_8epilogue10collective6detail29Sm90TmaWarpSpecializedAdapterINS1F_15DefaultEpilogueISJ_SK_SK_NS1E_6thread17LinearCombinationISJ_Li1EffLNS1J_9ScaleType4KindE0ELNS_15FloatRoundStyleE2ESJ_EENS1_15EpilogueDefaultEEEEEvvEEEEvNT_6ParamsE:
	.zero		1664


//--------------------- SYMBOLS --------------------------

	.type		.nv.reservedSmem.offset0,@object
	.size		.nv.reservedSmem.offset0,0x4
	.type		__assertfail,@function
